	.target	sm_100a

	.elftype	@"ET_EXEC"


//--------------------- .note.nv.tkinfo           --------------------------
	.section	.note.nv.tkinfo,"",@"SHT_NOTE"
	.sectionflags	@"SHF_NOTE_NV_TKINFO"
	.tkinfo
        /*0018*/ 	.word	0x00000081
        /*0030*/ 	.string	""
        /*0030*/ 	.string	"ptxas-blackwell"
        /*0030*/ 	.string	"Cuda compilation tools, release 12.9, V12.9.86"
        /*0030*/ 	.string	"Build cuda_12.9.r12.9/compiler.36037853_0"
        /*0030*/ 	.string	"-v  -suppress-debug-info  -lineinfo  -arch sm_100a "



//--------------------- .note.nv.cuver            --------------------------
	.section	.note.nv.cuver,"",@"SHT_NOTE"
	.sectionflags	@"SHF_NOTE_NV_CUVER"
        /*0018*/ 	.short	0x0001
        /*001a*/ 	.short	0x0064
        /*001c*/ 	.short	0x0001
        /*001e*/ 	.short	0x0000
        /*0020*/ 	.short	0x0001
        /*0022*/ 	.short	0x0000


//--------------------- .nv.info                  --------------------------
	.section	.nv.info,"",@"SHT_CUDA_INFO"
	.align	4


	//----- nvinfo : EIATTR_REGCOUNT
	.align		4
        /*0000*/ 	.byte	0x04, 0x2f
        /*0002*/ 	.short	(.L_4 - .L_3)
	.align		4
.L_3:
        /*0004*/ 	.word	index@(gluon_tcgen05)
        /*0008*/ 	.word	0x00000087


	//----- nvinfo : EIATTR_FRAME_SIZE
	.align		4
.L_4:
        /*000c*/ 	.byte	0x04, 0x11
        /*000e*/ 	.short	(.L_6 - .L_5)
	.align		4
.L_5:
        /*0010*/ 	.word	index@($__internal_2_$__cuda_sm10x_tcgen05_guardrail_trap_unallocated_columns_being_dealloced)
        /*0014*/ 	.word	0x00000000


	//----- nvinfo : EIATTR_FRAME_SIZE
	.align		4
.L_6:
        /*0018*/ 	.byte	0x04, 0x11
        /*001a*/ 	.short	(.L_8 - .L_7)
	.align		4
.L_7:
        /*001c*/ 	.word	index@($__internal_1_$__cuda_sm10x_tcgen05_guardrail_trap_phase_invalid_during_alloc)
        /*0020*/ 	.word	0x00000000


	//----- nvinfo : EIATTR_FRAME_SIZE
	.align		4
.L_8:
        /*0024*/ 	.byte	0x04, 0x11
        /*0026*/ 	.short	(.L_10 - .L_9)
	.align		4
.L_9:
        /*0028*/ 	.word	index@($__internal_0_$__cuda_sm10x_tcgen05_guardrail_trap_col_being_dealloced_not_returned_by_alloc)
        /*002c*/ 	.word	0x00000000


	//----- nvinfo : EIATTR_FRAME_SIZE
	.align		4
.L_10:
        /*0030*/ 	.byte	0x04, 0x11
        /*0032*/ 	.short	(.L_12 - .L_11)
	.align		4
.L_11:
        /*0034*/ 	.word	index@(gluon_tcgen05)
        /*0038*/ 	.word	0x00000000


	//----- nvinfo : EIATTR_MIN_STACK_SIZE
	.align		4
.L_12:
        /*003c*/ 	.byte	0x04, 0x12
        /*003e*/ 	.short	(.L_14 - .L_13)
	.align		4
.L_13:
        /*0040*/ 	.word	index@(gluon_tcgen05)
        /*0044*/ 	.word	0x00000000
.L_14:


//--------------------- .nv.info.gluon_tcgen05    --------------------------
	.section	.nv.info.gluon_tcgen05,"",@"SHT_CUDA_INFO"
	.sectionflags	@""
	.align	4


	//----- nvinfo : EIATTR_CUDA_API_VERSION
	.align		4
        /*0000*/ 	.byte	0x04, 0x37
        /*0002*/ 	.short	(.L_16 - .L_15)
.L_15:
        /*0004*/ 	.word	0x00000081


	//----- nvinfo : EIATTR_KPARAM_INFO
	.align		4
.L_16:
        /*0008*/ 	.byte	0x04, 0x17
        /*000a*/ 	.short	(.L_18 - .L_17)
.L_17:
        /*000c*/ 	.word	0x00000000
        /*0010*/ 	.short	0x000a
        /*0012*/ 	.short	0x0048
        /*0014*/ 	.byte	0x00, 0xf4, 0x21, 0x00


	//----- nvinfo : EIATTR_KPARAM_INFO
	.align		4
.L_18:
        /*0018*/ 	.byte	0x04, 0x17
        /*001a*/ 	.short	(.L_20 - .L_19)
.L_19:
        /*001c*/ 	.word	0x00000000
        /*0020*/ 	.short	0x0009
        /*0022*/ 	.short	0x0040
        /*0024*/ 	.byte	0x00, 0xf4, 0x21, 0x00


	//----- nvinfo : EIATTR_KPARAM_INFO
	.align		4
.L_20:
        /*0028*/ 	.byte	0x04, 0x17
        /*002a*/ 	.short	(.L_22 - .L_21)
.L_21:
        /*002c*/ 	.word	0x00000000
        /*0030*/ 	.short	0x0008
        /*0032*/ 	.short	0x0038
        /*0034*/ 	.byte	0x00, 0xf0, 0x21, 0x00


	//----- nvinfo : EIATTR_KPARAM_INFO
	.align		4
.L_22:
        /*0038*/ 	.byte	0x04, 0x17
        /*003a*/ 	.short	(.L_24 - .L_23)
.L_23:
        /*003c*/ 	.word	0x00000000
        /*0040*/ 	.short	0x0007
        /*0042*/ 	.short	0x0030
        /*0044*/ 	.byte	0x00, 0xf0, 0x21, 0x00


	//----- nvinfo : EIATTR_KPARAM_INFO
	.align		4
.L_24:
        /*0048*/ 	.byte	0x04, 0x17
        /*004a*/ 	.short	(.L_26 - .L_25)
.L_25:
        /*004c*/ 	.word	0x00000000
        /*0050*/ 	.short	0x0006
        /*0052*/ 	.short	0x0028
        /*0054*/ 	.byte	0x00, 0xf0, 0x21, 0x00


	//----- nvinfo : EIATTR_KPARAM_INFO
	.align		4
.L_26:
        /*0058*/ 	.byte	0x04, 0x17
        /*005a*/ 	.short	(.L_28 - .L_27)
.L_27:
        /*005c*/ 	.word	0x00000000
        /*0060*/ 	.short	0x0005
        /*0062*/ 	.short	0x0020
        /*0064*/ 	.byte	0x00, 0xf0, 0x11, 0x00


	//----- nvinfo : EIATTR_KPARAM_INFO
	.align		4
.L_28:
        /*0068*/ 	.byte	0x04, 0x17
        /*006a*/ 	.short	(.L_30 - .L_29)
.L_29:
        /*006c*/ 	.word	0x00000000
        /*0070*/ 	.short	0x0004
        /*0072*/ 	.short	0x001c
        /*0074*/ 	.byte	0x00, 0xf0, 0x11, 0x00


	//----- nvinfo : EIATTR_KPARAM_INFO
	.align		4
.L_30:
        /*0078*/ 	.byte	0x04, 0x17
        /*007a*/ 	.short	(.L_32 - .L_31)
.L_31:
        /*007c*/ 	.word	0x00000000
        /*0080*/ 	.short	0x0003
        /*0082*/ 	.short	0x0018
        /*0084*/ 	.byte	0x00, 0xf0, 0x11, 0x00


	//----- nvinfo : EIATTR_KPARAM_INFO
	.align		4
.L_32:
        /*0088*/ 	.byte	0x04, 0x17
        /*008a*/ 	.short	(.L_34 - .L_33)
.L_33:
        /*008c*/ 	.word	0x00000000
        /*0090*/ 	.short	0x0002
        /*0092*/ 	.short	0x0010
        /*0094*/ 	.byte	0x00, 0xf4, 0x21, 0x00


	//----- nvinfo : EIATTR_KPARAM_INFO
	.align		4
.L_34:
        /*0098*/ 	.byte	0x04, 0x17
        /*009a*/ 	.short	(.L_36 - .L_35)
.L_35:
        /*009c*/ 	.word	0x00000000
        /*00a0*/ 	.short	0x0001
        /*00a2*/ 	.short	0x0008
        /*00a4*/ 	.byte	0x00, 0xf4, 0x21, 0x00


	//----- nvinfo : EIATTR_KPARAM_INFO
	.align		4
.L_36:
        /*00a8*/ 	.byte	0x04, 0x17
        /*00aa*/ 	.short	(.L_38 - .L_37)
.L_37:
        /*00ac*/ 	.word	0x00000000
        /*00b0*/ 	.short	0x0000
        /*00b2*/ 	.short	0x0000
        /*00b4*/ 	.byte	0x00, 0xf4, 0x21, 0x00


	//----- nvinfo : EIATTR_AT_ENTRY_FRAGMENTS
	.align		4
.L_38:
        /*00b8*/ 	.byte	0x04, 0x4f
        /*00ba*/ 	.short	(.L_40 - .L_39)


	//   ....[0]....
.L_39:
        /*00bc*/ 	.word	0x00000004


	//----- nvinfo : EIATTR_RESERVED_SMEM_USED
	.align		4
.L_40:
        /*00c0*/ 	.byte	0x01, 0x41
	.zero		2


	//----- nvinfo : EIATTR_SPARSE_MMA_MASK
	.align		4
        /*00c4*/ 	.byte	0x03, 0x50
        /*00c6*/ 	.short	0x0000


	//----- nvinfo : EIATTR_TCGEN05_1CTA_USED
	.align		4
        /*00c8*/ 	.byte	0x01, 0x51
	.zero		2


	//----- nvinfo : EIATTR_MAXREG_COUNT
	.align		4
        /*00cc*/ 	.byte	0x03, 0x1b
        /*00ce*/ 	.short	0x00ff


	//----- nvinfo : EIATTR_NUM_BARRIERS
	.align		4
        /*00d0*/ 	.byte	0x02, 0x4c
        /*00d2*/ 	.byte	0x01
	.zero		1


	//----- nvinfo : EIATTR_INT_WARP_WIDE_INSTR_OFFSETS
	.align		4
        /*00d4*/ 	.byte	0x04, 0x31
        /*00d6*/ 	.short	(.L_42 - .L_41)


	//   ....[0]....
.L_41:
        /*00d8*/ 	.word	0x00001620


	//   ....[1]....
        /*00dc*/ 	.word	0x00001640


	//   ....[2]....
        /*00e0*/ 	.word	0x000016c0


	//   ....[3]....
        /*00e4*/ 	.word	0x00001990


	//   ....[4]....
        /*00e8*/ 	.word	0x000019a0


	//   ....[5]....
        /*00ec*/ 	.word	0x000019b0


	//   ....[6]....
        /*00f0*/ 	.word	0x000019c0


	//   ....[7]....
        /*00f4*/ 	.word	0x00001bb0


	//   ....[8]....
        /*00f8*/ 	.word	0x00001bc0


	//   ....[9]....
        /*00fc*/ 	.word	0x00001d30


	//   ....[10]....
        /*0100*/ 	.word	0x00001d80


	//   ....[11]....
        /*0104*/ 	.word	0x00001d90


	//   ....[12]....
        /*0108*/ 	.word	0x00001dc0


	//   ....[13]....
        /*010c*/ 	.word	0x00001f40


	//   ....[14]....
        /*0110*/ 	.word	0x00001f50


	//   ....[15]....
        /*0114*/ 	.word	0x00002240


	//   ....[16]....
        /*0118*/ 	.word	0x00002250


	//   ....[17]....
        /*011c*/ 	.word	0x00002940


	//   ....[18]....
        /*0120*/ 	.word	0x00002990


	//----- nvinfo : EIATTR_COOP_GROUP_MASK_REGIDS
	.align		4
.L_42:
        /*0124*/ 	.byte	0x04, 0x29
        /*0126*/ 	.short	(.L_44 - .L_43)


	//   ....[0]....
.L_43:
        /*0128*/ 	.word	0xffffffff


	//   ....[1]....
        /*012c*/ 	.word	0xffffffff


	//   ....[2]....
        /*0130*/ 	.word	0xffffffff


	//   ....[3]....
        /*0134*/ 	.word	0xffffffff


	//   ....[4]....
        /*0138*/ 	.word	0xffffffff


	//   ....[5]....
        /*013c*/ 	.word	0xffffffff


	//   ....[6]....
        /*0140*/ 	.word	0xffffffff


	//   ....[7]....
        /*0144*/ 	.word	0xffffffff


	//   ....[8]....
        /*0148*/ 	.word	0xffffffff


	//   ....[9]....
        /*014c*/ 	.word	0xffffffff


	//----- nvinfo : EIATTR_COOP_GROUP_INSTR_OFFSETS
	.align		4
.L_44:
        /*0150*/ 	.byte	0x04, 0x28
        /*0152*/ 	.short	(.L_46 - .L_45)


	//   ....[0]....
.L_45:
        /*0154*/ 	.word	0x00000050


	//   ....[1]....
        /*0158*/ 	.word	0x00000310


	//   ....[2]....
        /*015c*/ 	.word	0x000004f0


	//   ....[3]....
        /*0160*/ 	.word	0x000009a0


	//   ....[4]....
        /*0164*/ 	.word	0x00000ae0


	//   ....[5]....
        /*0168*/ 	.word	0x00000f50


	//   ....[6]....
        /*016c*/ 	.word	0x00001090


	//   ....[7]....
        /*0170*/ 	.word	0x000014e0


	//   ....[8]....
        /*0174*/ 	.word	0x000027d0


	//   ....[9]....
        /*0178*/ 	.word	0x00002a40


	//----- nvinfo : EIATTR_VRC_CTA_INIT_COUNT
	.align		4
.L_46:
        /*017c*/ 	.byte	0x02, 0x4a
        /*017e*/ 	.byte	0x80
	.zero		1


	//----- nvinfo : EIATTR_MBARRIER_INSTR_OFFSETS
	.align		4
        /*0180*/ 	.byte	0x04, 0x39
        /*0182*/ 	.short	(.L_48 - .L_47)


	//   ....[0]....
.L_47:
        /*0184*/ 	.word	0x000016e0
        /*0188*/ 	.word	0x000000ff
        /*018c*/ 	.word	0x00006000
        /*0190*/ 	.short	0x0100
        /*0192*/ 	.byte	0x08
	.zero		1


	//   ....[1]....
        /*0194*/ 	.word	0x000016f0
        /*0198*/ 	.word	0x000000ff
        /*019c*/ 	.word	0x00006020
        /*01a0*/ 	.short	0x0100
        /*01a2*/ 	.byte	0x08
	.zero		1


	//   ....[2]....
        /*01a4*/ 	.word	0x000017a0
        /*01a8*/ 	.word	0x000000ff
        /*01ac*/ 	.word	0x00006008
        /*01b0*/ 	.short	0x0100
        /*01b2*/ 	.byte	0x08
	.zero		1


	//   ....[3]....
        /*01b4*/ 	.word	0x000017b0
        /*01b8*/ 	.word	0x000000ff
        /*01bc*/ 	.word	0x00006028
        /*01c0*/ 	.short	0x0100
        /*01c2*/ 	.byte	0x08
	.zero		1


	//   ....[4]....
        /*01c4*/ 	.word	0x000018c0
        /*01c8*/ 	.word	0x000000ff
        /*01cc*/ 	.word	0x00006010
        /*01d0*/ 	.short	0x0100
        /*01d2*/ 	.byte	0x08
	.zero		1


	//   ....[5]....
        /*01d4*/ 	.word	0x000018d0
        /*01d8*/ 	.word	0x000000ff
        /*01dc*/ 	.word	0x00006030
        /*01e0*/ 	.short	0x0100
        /*01e2*/ 	.byte	0x08
	.zero		1


	//   ....[6]....
        /*01e4*/ 	.word	0x00001aa0
        /*01e8*/ 	.word	0x000000ff
        /*01ec*/ 	.word	0x00006000
        /*01f0*/ 	.short	0x010a
        /*01f2*/ 	.byte	0x08
	.zero		1


	//   ....[7]....
        /*01f4*/ 	.word	0x00001c10
        /*01f8*/ 	.word	0x000000ff
        /*01fc*/ 	.word	0x00006020
        /*0200*/ 	.short	0x010a
        /*0202*/ 	.byte	0x08
	.zero		1


	//   ....[8]....
        /*0204*/ 	.word	0x00001e30
        /*0208*/ 	.word	0x000000ff
        /*020c*/ 	.word	0x00006000
        /*0210*/ 	.short	0x010a
        /*0212*/ 	.byte	0x09
	.zero		1


	//   ....[9]....
        /*0214*/ 	.word	0x00001f90
        /*0218*/ 	.word	0x000000ff
        /*021c*/ 	.word	0x00006020
        /*0220*/ 	.short	0x010a
        /*0222*/ 	.byte	0x09
	.zero		1


	//   ....[10]....
        /*0224*/ 	.word	0x00002060
        /*0228*/ 	.word	0x000000ff
        /*022c*/ 	.word	0x00006000
        /*0230*/ 	.short	0x0108
        /*0232*/ 	.byte	0x08
	.zero		1


	//   ....[11]....
        /*0234*/ 	.word	0x00002070
        /*0238*/ 	.word	0x000000ff
        /*023c*/ 	.word	0x00006020
        /*0240*/ 	.short	0x0108
        /*0242*/ 	.byte	0x08
	.zero		1


	//   ....[12]....
        /*0244*/ 	.word	0x000020c0
        /*0248*/ 	.word	0x000000ff
        /*024c*/ 	.word	0x00006008
        /*0250*/ 	.short	0x0108
        /*0252*/ 	.byte	0x08
	.zero		1


	//   ....[13]....
        /*0254*/ 	.word	0x000020d0
        /*0258*/ 	.word	0x000000ff
        /*025c*/ 	.word	0x00006028
        /*0260*/ 	.short	0x0108
        /*0262*/ 	.byte	0x08
	.zero		1


	//   ....[14]....
        /*0264*/ 	.word	0x00002120
        /*0268*/ 	.word	0x000000ff
        /*026c*/ 	.word	0x00006010
        /*0270*/ 	.short	0x0108
        /*0272*/ 	.byte	0x08
	.zero		1


	//   ....[15]....
        /*0274*/ 	.word	0x00002130
        /*0278*/ 	.word	0x000000ff
        /*027c*/ 	.word	0x00006030
        /*0280*/ 	.short	0x0108
        /*0282*/ 	.byte	0x08
	.zero		1


	//   ....[16]....
        /*0284*/ 	.word	0x00002a60
        /*0288*/ 	.word	0x000000ff
        /*028c*/ 	.word	0x00006000
        /*0290*/ 	.short	0x010a
        /*0292*/ 	.byte	0x08
	.zero		1


	//   ....[17]....
        /*0294*/ 	.word	0x00002a90
        /*0298*/ 	.word	0x000000ff
        /*029c*/ 	.word	0x00006020
        /*02a0*/ 	.short	0x010a
        /*02a2*/ 	.byte	0x08
	.zero		1


	//   ....[18]....
        /*02a4*/ 	.word	0x00002ac0
        /*02a8*/ 	.word	0x000000ff
        /*02ac*/ 	.word	0x00006000
        /*02b0*/ 	.short	0x010a
        /*02b2*/ 	.byte	0x09
	.zero		1


	//   ....[19]....
        /*02b4*/ 	.word	0x00002af0
        /*02b8*/ 	.word	0x000000ff
        /*02bc*/ 	.word	0x00006020
        /*02c0*/ 	.short	0x010a
        /*02c2*/ 	.byte	0x09
	.zero		1


	//----- nvinfo : EIATTR_NUM_MBARRIERS
	.align		4
.L_48:
        /*02c4*/ 	.byte	0x03, 0x38
        /*02c6*/ 	.short	0x0006


	//----- nvinfo : EIATTR_EXIT_INSTR_OFFSETS
	.align		4
        /*02c8*/ 	.byte	0x04, 0x1c
        /*02ca*/ 	.short	(.L_50 - .L_49)


	//   ....[0]....
.L_49:
        /*02cc*/ 	.word	0x00002a50


	//----- nvinfo : EIATTR_REQNTID
	.align		4
.L_50:
        /*02d0*/ 	.byte	0x04, 0x10
        /*02d2*/ 	.short	(.L_52 - .L_51)
.L_51:
        /*02d4*/ 	.word	0x00000080
        /*02d8*/ 	.word	0x00000001
        /*02dc*/ 	.word	0x00000001


	//----- nvinfo : EIATTR_CRS_STACK_SIZE
	.align		4
.L_52:
        /*02e0*/ 	.byte	0x04, 0x1e
        /*02e2*/ 	.short	(.L_54 - .L_53)
.L_53:
        /*02e4*/ 	.word	0x00000000


	//----- nvinfo : EIATTR_CBANK_PARAM_SIZE
	.align		4
.L_54:
        /*02e8*/ 	.byte	0x03, 0x19
        /*02ea*/ 	.short	0x0050


	//----- nvinfo : EIATTR_PARAM_CBANK
	.align		4
        /*02ec*/ 	.byte	0x04, 0x0a
        /*02ee*/ 	.short	(.L_56 - .L_55)
	.align		4
.L_55:
        /*02f0*/ 	.word	index@(.nv.constant0.gluon_tcgen05)
        /*02f4*/ 	.short	0x0380
        /*02f6*/ 	.short	0x0050


	//----- nvinfo : EIATTR_SW_WAR
	.align		4
.L_56:
        /*02f8*/ 	.byte	0x04, 0x36
        /*02fa*/ 	.short	(.L_58 - .L_57)
.L_57:
        /*02fc*/ 	.word	0x00000008
.L_58:


//--------------------- .nv.compat                --------------------------
	.section	.nv.compat,"",@"SHT_CUDA_COMPAT_INFO"
	.align	4
        /*0000*/ 	.byte	0x02, 0x02, 0x02, 0x00, 0x02, 0x05, 0x05, 0x00, 0x02, 0x03, 0x03, 0x00, 0x02, 0x06, 0x01, 0x00


//--------------------- .nv.callgraph             --------------------------
	.section	.nv.callgraph,"",@"SHT_CUDA_CALLGRAPH"
	.align	4
	.sectionentsize	8
	.align		4
        /*0000*/ 	.word	0x00000000
	.align		4
        /*0004*/ 	.word	0xffffffff
	.align		4
        /*0008*/ 	.word	0x00000000
	.align		4
        /*000c*/ 	.word	0xfffffffe
	.align		4
        /*0010*/ 	.word	0x00000000
	.align		4
        /*0014*/ 	.word	0xfffffffd
	.align		4
        /*0018*/ 	.word	0x00000000
	.align		4
        /*001c*/ 	.word	0xfffffffc


//--------------------- .text.gluon_tcgen05       --------------------------
	.section	.text.gluon_tcgen05,"ax",@progbits
	.align	128
        .global         gluon_tcgen05
        .type           gluon_tcgen05,@function
        .size           gluon_tcgen05,(.L_x_81 - gluon_tcgen05)
        .other          gluon_tcgen05,@"STO_CUDA_ENTRY STV_DEFAULT"
gluon_tcgen05:
.text.gluon_tcgen05:
[----:B------:R-:W1:Y:S01]  /*0000*/  LDC R1, c[0x0][0x37c] ;  /* 0x0000df00ff017b82 */ /* 0x000e620000000800 */
[----:B------:R-:W2:Y:S02]  /*0010*/  S2R R0, SR_TID.X ;  /* 0x0000000000007919 */ /* 0x000ea40000002100 */
[----:B--2---:R-:W-:-:S13]  /*0020*/  ISETP.GE.U32.AND P2, PT, R0, 0x20, PT ;  /* 0x000000200000780c */ /* 0x004fda0003f46070 */
[----:B------:R-:W-:Y:S05]  /*0030*/  @P2 BRA `(.L_x_0) ;  /* 0x0000000000b82947 */ /* 0x000fea0003800000 */
[----:B------:R-:W2:Y:S01]  /*0040*/  S2UR UR6, SR_CgaCtaId ;  /* 0x00000000000679c3 */ /* 0x000ea20000008800 */
[----:B------:R-:W-:Y:S01]  /*0050*/  NOP ;  /* 0x0000000000007918 */ /* 0x000fe20000000000 */
[----:B------:R-:W-:Y:S02]  /*0060*/  UMOV UR4, 0x40 ;  /* 0x0000004000047882 */ /* 0x000fe40000000000 */
[----:B--2---:R-:W-:-:S09]  /*0070*/  ULEA UR4, UR6, UR4, 0x18 ;  /* 0x0000000406047291 */ /* 0x004fd2000f8ec0ff */
[----:B------:R-:W2:Y:S01]  /*0080*/  LDS.U8 R2, [UR4] ;  /* 0x00000004ff027984 */ /* 0x000ea20008000000 */
[----:B------:R-:W-:Y:S02]  /*0090*/  UMOV UR4, 0x400 ;  /* 0x0000040000047882 */ /* 0x000fe40000000000 */
[----:B------:R-:W-:Y:S01]  /*00a0*/  ULEA UR4, UR6, UR4, 0x18 ;  /* 0x0000000406047291 */ /* 0x000fe2000f8ec0ff */
[----:B--2---:R-:W-:-:S13]  /*00b0*/  ISETP.NE.AND P0, PT, R2, RZ, PT ;  /* 0x000000ff0200720c */ /* 0x004fda0003f05270 */
[----:B------:R-:W-:Y:S05]  /*00c0*/  @P0 BRA `(.L_x_1) ;  /* 0x00000000007c0947 */ /* 0x000fea0003800000 */
[----:B------:R-:W-:-:S13]  /*00d0*/  ELECT P0, URZ, PT ;  /* 0x0000000000ff782f */ /* 0x000fda0003800000 */
[----:B------:R-:W-:Y:S05]  /*00e0*/  @!P0 BRA `(.L_x_2) ;  /* 0x0000000000848947 */ /* 0x000fea0003800000 */
[----:B------:R-:W-:Y:S01]  /*00f0*/  UMOV UR5, 0x4 ;  /* 0x0000000400057882 */ /* 0x000fe20000000000 */
[----:B------:R-:W-:Y:S02]  /*0100*/  IMAD.MOV.U32 R5, RZ, RZ, 0x1 ;  /* 0x00000001ff057424 */ /* 0x000fe400078e00ff */
[----:B------:R-:W-:Y:S02]  /*0110*/  IMAD.MOV.U32 R3, RZ, RZ, 0xf ;  /* 0x0000000fff037424 */ /* 0x000fe400078e00ff */
[----:B------:R-:W-:Y:S04]  /*0120*/  DEPBAR.LE SB2, 0x36 ;  /* 0x0000ad800000791a */ /* 0x000fe80000000000 */
[----:B------:R-:W2:Y:S02]  /*0130*/  UTCATOMSWS.FIND_AND_SET.ALIGN UP0, UR5, UR5 ;  /* 0x00000005000575e3 */ /* 0x000ea40008000800 */
[----:B--2---:R-:W-:-:S04]  /*0140*/  PLOP3.LUT P0, PT, PT, PT, UP0, 0x80, 0x8 ;  /* 0x000000000008781c */ /* 0x004fc80003f0f008 */
[----:B------:R-:W-:-:S04]  /*0150*/  SEL R2, RZ, 0xffffffff, !P0 ;  /* 0xffffffffff027807 */ /* 0x000fc80004000000 */
[----:B------:R-:W-:Y:S01]  /*0160*/  ISETP.NE.AND P0, PT, R2, RZ, PT ;  /* 0x000000ff0200720c */ /* 0x000fe20003f05270 */
[----:B------:R-:W-:-:S12]  /*0170*/  IMAD.U32 R2, RZ, RZ, UR5 ;  /* 0x00000005ff027e24 */ /* 0x000fd8000f8e00ff */
[----:B------:R-:W-:Y:S05]  /*0180*/  @P0 BRA `(.L_x_3) ;  /* 0x0000000000240947 */ /* 0x000fea0003800000 */
.L_x_4:
[----:B------:R-:W-:Y:S05]  /*0190*/  NANOSLEEP 0x64 ;  /* 0x000000640000795d */ /* 0x000fea0003800000 */
[----:B------:R-:W-:-:S05]  /*01a0*/  UMOV UR5, 0x4 ;  /* 0x0000000400057882 */ /* 0x000fca0000000000 */
[----:B------:R-:W-:Y:S04]  /*01b0*/  DEPBAR.LE SB2, 0x36 ;  /* 0x0000ad800000791a */ /* 0x000fe80000000000 */
[----:B------:R-:W2:Y:S02]  /*01c0*/  UTCATOMSWS.FIND_AND_SET.ALIGN UP0, UR5, UR5 ;  /* 0x00000005000575e3 */ /* 0x000ea40008000800 */
[----:B--2---:R-:W-:-:S04]  /*01d0*/  PLOP3.LUT P0, PT, PT, PT, UP0, 0x80, 0x8 ;  /* 0x000000000008781c */ /* 0x004fc80003f0f008 */
[----:B------:R-:W-:-:S04]  /*01e0*/  SEL R2, RZ, 0xffffffff, !P0 ;  /* 0xffffffffff027807 */ /* 0x000fc80004000000 */
[----:B------:R-:W-:Y:S01]  /*01f0*/  ISETP.NE.AND P0, PT, R2, RZ, PT ;  /* 0x000000ff0200720c */ /* 0x000fe20003f05270 */
[----:B------:R-:W-:-:S12]  /*0200*/  IMAD.U32 R2, RZ, RZ, UR5 ;  /* 0x00000005ff027e24 */ /* 0x000fd8000f8e00ff */
[----:B------:R-:W-:Y:S05]  /*0210*/  @!P0 BRA `(.L_x_4) ;  /* 0xfffffffc00dc8947 */ /* 0x000fea000383ffff */
.L_x_3:
[C---:B------:R-:W-:Y:S01]  /*0220*/  VIADD R4, R2.reuse, 0x10 ;  /* 0x0000001002047836 */ /* 0x040fe20000000000 */
[----:B------:R-:W-:Y:S01]  /*0230*/  UMOV UR5, 0x50 ;  /* 0x0000005000057882 */ /* 0x000fe20000000000 */
[----:B------:R-:W-:Y:S01]  /*0240*/  SHF.L.U32 R3, R3, R2, RZ ;  /* 0x0000000203037219 */ /* 0x000fe200000006ff */
[----:B------:R-:W-:Y:S01]  /*0250*/  ULEA UR5, UR6, UR5, 0x18 ;  /* 0x0000000506057291 */ /* 0x000fe2000f8ec0ff */
[----:B------:R-:W-:Y:S01]  /*0260*/  IMAD.SHL.U32 R2, R2, 0x20, RZ ;  /* 0x0000002002027824 */ /* 0x000fe200078e00ff */
[----:B------:R-:W-:-:S04]  /*0270*/  SHF.L.U32 R4, R5, R4, RZ ;  /* 0x0000000405047219 */ /* 0x000fc800000006ff */
[----:B------:R-:W-:-:S05]  /*0280*/  LOP3.LUT R3, R4, R3, RZ, 0xfc, !PT ;  /* 0x0000000304037212 */ /* 0x000fca00078efcff */
[----:B------:R2:W-:Y:S04]  /*0290*/  ATOMS.OR RZ, [UR5], R3 ;  /* 0x00000003ffff798c */ /* 0x0005e8000b000005 */
[----:B------:R2:W-:Y:S01]  /*02a0*/  STS [UR4], R2 ;  /* 0x00000002ff007988 */ /* 0x0005e20008000804 */
[----:B------:R-:W-:Y:S05]  /*02b0*/  BRA `(.L_x_2) ;  /* 0x0000000000107947 */ /* 0x000fea0003800000 */
.L_x_1:
[----:B------:R-:W-:Y:S01]  /*02c0*/  IMAD.MOV.U32 R3, RZ, RZ, -0x1 ;  /* 0xffffffffff037424 */ /* 0x000fe200078e00ff */
[----:B------:R-:W-:-:S04]  /*02d0*/  MOV R2, 0x300 ;  /* 0x0000030000027802 */ /* 0x000fc80000000f00 */
[----:B------:R2:W-:Y:S03]  /*02e0*/  STS [UR4], R3 ;  /* 0x00000003ff007988 */ /* 0x0005e60008000804 */
[----:B-12---:R-:W-:Y:S05]  /*02f0*/  CALL.REL.NOINC `($__internal_1_$__cuda_sm10x_tcgen05_guardrail_trap_phase_invalid_during_alloc) ;  /* 0x0000002800147944 */ /* 0x006fea0003c00000 */
.L_x_2:
[----:B------:R-:W-:Y:S05]  /*0300*/  WARPSYNC.ALL ;  /* 0x0000000000007948 */ /* 0x000fea0003800000 */
[----:B------:R-:W-:Y:S01]  /*0310*/  NOP ;  /* 0x0000000000007918 */ /* 0x000fe20000000000 */
.L_x_0:
[----:B------:R-:W3:Y:S08]  /*0320*/  S2UR UR4, SR_CgaCtaId ;  /* 0x00000000000479c3 */ /* 0x000ef00000008800 */
[----:B------:R-:W-:Y:S01]  /*0330*/  BAR.SYNC.DEFER_BLOCKING 0x0 ;  /* 0x0000000000007b1d */ /* 0x000fe20000010000 */
[----:B------:R-:W-:-:S05]  /*0340*/  LOP3.LUT R132, R0, 0x7f, RZ, 0xc0, !PT ;  /* 0x0000007f00847812 */ /* 0x000fca00078ec0ff */
[----:B------:R-:W-:Y:S02]  /*0350*/  UMOV UR8, 0x400 ;  /* 0x0000040000087882 */ /* 0x000fe40000000000 */
[----:B------:R-:W4:Y:S08]  /*0360*/  LDC R10, c[0x0][0x3a0] ;  /* 0x0000e800ff0a7b82 */ /* 0x000f300000000800 */
[----:B------:R-:W5:Y:S01]  /*0370*/  S2UR UR9, SR_CTAID.Y ;  /* 0x00000000000979c3 */ /* 0x000f620000002600 */
[----:B---3--:R-:W-:-:S09]  /*0380*/  ULEA UR8, UR4, UR8, 0x18 ;  /* 0x0000000804087291 */ /* 0x008fd2000f8ec0ff */
[----:B--2---:R-:W2:Y:S01]  /*0390*/  LDS R3, [UR8] ;  /* 0x00000008ff037984 */ /* 0x004ea20008000800 */
[----:B------:R-:W-:Y:S06]  /*03a0*/  BAR.SYNC.DEFER_BLOCKING 0x0 ;  /* 0x0000000000007b1d */ /* 0x000fec0000010000 */
[----:B------:R-:W-:Y:S05]  /*03b0*/  @P2 BRA `(.L_x_5) ;  /* 0x0000000000182947 */ /* 0x000fea0003800000 */
[----:B------:R-:W-:Y:S01]  /*03c0*/  ELECT P0, URZ, PT ;  /* 0x0000000000ff782f */ /* 0x000fe20003800000 */
[----:B------:R-:W-:Y:S01]  /*03d0*/  IMAD.MOV.U32 R2, RZ, RZ, 0x1 ;  /* 0x00000001ff027424 */ /* 0x000fe200078e00ff */
[----:B------:R-:W-:Y:S01]  /*03e0*/  UMOV UR5, 0x40 ;  /* 0x0000004000057882 */ /* 0x000fe20000000000 */
[----:B------:R-:W-:Y:S01]  /*03f0*/  UVIRTCOUNT.DEALLOC.SMPOOL 0x80 ;  /* 0x000000800000784c */ /* 0x000fe20000000000 */
[----:B------:R-:W-:-:S09]  /*0400*/  ULEA UR5, UR4, UR5, 0x18 ;  /* 0x0000000504057291 */ /* 0x000fd2000f8ec0ff */
[----:B------:R3:W-:Y:S03]  /*0410*/  @P0 STS.U8 [UR5], R2 ;  /* 0x00000002ff000988 */ /* 0x0007e60008000005 */
.L_x_5:
[----:B------:R-:W3:Y:S01]  /*0420*/  S2UR UR4, SR_CTAID.Z ;  /* 0x00000000000479c3 */ /* 0x000ee20000002700 */
[----:B------:R-:W5:Y:S01]  /*0430*/  LDCU UR5, c[0x0][0x370] ;  /* 0x00006e00ff0577ac */ /* 0x000f620008000800 */
[----:B------:R-:W-:Y:S01]  /*0440*/  ISETP.GE.U32.AND P0, PT, R132, 0x20, PT ;  /* 0x000000208400780c */ /* 0x000fe20003f06070 */
[----:B----4-:R-:W-:Y:S01]  /*0450*/  VIADD R5, R10, 0xffffffff ;  /* 0xffffffff0a057836 */ /* 0x010fe20000000000 */
[C---:B------:R-:W-:Y:S01]  /*0460*/  ISETP.NE.U32.AND P3, PT, R132.reuse, RZ, PT ;  /* 0x000000ff8400720c */ /* 0x040fe20003f65070 */
[----:B------:R-:W3:Y:S01]  /*0470*/  LDCU UR6, c[0x0][0x374] ;  /* 0x00006e80ff0677ac */ /* 0x000ee20008000800 */
[----:B------:R-:W-:Y:S01]  /*0480*/  LEA R4, R132, UR8, 0x2 ;  /* 0x0000000884047c11 */ /* 0x000fe2000f8e10ff */
[----:B------:R-:W-:Y:S01]  /*0490*/  BSSY.RECONVERGENT B0, `(.L_x_6) ;  /* 0x0000015000007945 */ /* 0x000fe20003800200 */
[----:B------:R-:W5:Y:S01]  /*04a0*/  S2UR UR7, SR_CTAID.X ;  /* 0x00000000000779c3 */ /* 0x000f620000002500 */
[----:B------:R-:W4:Y:S01]  /*04b0*/  LDCU.64 UR20, c[0x0][0x3c0] ;  /* 0x00007800ff1477ac */ /* 0x000f220008000a00 */
[----:B--2---:R-:W-:-:S05]  /*04c0*/  R2UR UR23, R3 ;  /* 0x00000000031772ca */ /* 0x004fca00000e0000 */
[----:B------:R2:W-:Y:S01]  /*04d0*/  @!P0 STS [R4], RZ ;  /* 0x000000ff04008388 */ /* 0x0005e20000000800 */
[----:B------:R-:W1:Y:S01]  /*04e0*/  LDC R6, c[0x0][0x398] ;  /* 0x0000e600ff067b82 */ /* 0x000e620000000800 */
[----:B------:R-:W-:Y:S02]  /*04f0*/  NOP ;  /* 0x0000000000007918 */ /* 0x000fe40000000000 */
[----:B------:R2:W-:Y:S01]  /*0500*/  @!P3 STS [UR8+0x20], R5 ;  /* 0x00002005ff00b988 */ /* 0x0005e20008000808 */
[----:B---3-5:R-:W-:-:S04]  /*0510*/  UIMAD UR4, UR4, UR6, UR9 ;  /* 0x00000006040472a4 */ /* 0x028fc8000f8e0209 */
[----:B------:R-:W-:-:S04]  /*0520*/  UIMAD UR4, UR4, UR5, UR7 ;  /* 0x00000005040472a4 */ /* 0x000fc8000f8e0207 */
[----:B------:R-:W-:-:S04]  /*0530*/  UIMAD UR4, UR4, 0x180, URZ ;  /* 0x00000180040478a4 */ /* 0x000fc8000f8e02ff */
[----:B----4-:R-:W-:Y:S01]  /*0540*/  UIADD3 UR24, UP0, UPT, UR4, UR20, URZ ;  /* 0x0000001404187290 */ /* 0x010fe2000ff1e0ff */
[----:B-1----:R-:W-:-:S03]  /*0550*/  VIADD R6, R6, 0xffffffff ;  /* 0xffffffff06067836 */ /* 0x002fc60000000000 */
[----:B------:R-:W-:Y:S01]  /*0560*/  ULEA.HI.X.SX32 UR25, UR4, UR21, 0x1, UP0 ;  /* 0x0000001504197291 */ /* 0x000fe200080f0eff */
[----:B--2---:R-:W-:Y:S11]  /*0570*/  @P3 BRA `(.L_x_7) ;  /* 0x0000000000183947 */ /* 0x004ff60003800000 */
[----:B------:R-:W1:Y:S01]  /*0580*/  LDS R2, [UR8+0x8] ;  /* 0x00000808ff027984 */ /* 0x000e620008000800 */
[----:B------:R-:W2:Y:S01]  /*0590*/  LDC.64 R8, c[0x0][0x380] ;  /* 0x0000e000ff087b82 */ /* 0x000ea20000000a00 */
[----:B------:R-:W-:Y:S02]  /*05a0*/  IMAD.MOV.U32 R3, RZ, RZ, 0x70 ;  /* 0x00000070ff037424 */ /* 0x000fe400078e00ff */
[----:B--2---:R2:W-:Y:S03]  /*05b0*/  STS.64 [UR8], R8 ;  /* 0x00000008ff007988 */ /* 0x0045e60008000a08 */
[----:B-1----:R-:W-:-:S05]  /*05c0*/  LOP3.LUT R2, R2, 0x10, R3, 0xd8, !PT ;  /* 0x0000001002027812 */ /* 0x002fca00078ed803 */
[----:B------:R2:W-:Y:S02]  /*05d0*/  STS [UR8+0x8], R2 ;  /* 0x00000802ff007988 */ /* 0x0005e40008000808 */
.L_x_7:
[----:B------:R-:W-:Y:S05]  /*05e0*/  BSYNC.RECONVERGENT B0 ;  /* 0x0000000000007941 */ /* 0x000fea0003800200 */
.L_x_6:
[----:B------:R-:W-:Y:S04]  /*05f0*/  BSSY.RECONVERGENT B0, `(.L_x_8) ;  /* 0x000000a000007945 */ /* 0x000fe80003800200 */
[----:B------:R-:W-:Y:S05]  /*0600*/  @P3 BRA `(.L_x_9) ;  /* 0x0000000000203947 */ /* 0x000fea0003800000 */
[----:B--2---:R-:W1:Y:S01]  /*0610*/  LDS R2, [UR8+0x34] ;  /* 0x00003408ff027984 */ /* 0x004e620008000800 */
[----:B------:R-:W-:Y:S02]  /*0620*/  IMAD.MOV.U32 R3, RZ, RZ, 0x1f000000 ;  /* 0x1f000000ff037424 */ /* 0x000fe400078e00ff */
[----:B------:R-:W-:Y:S01]  /*0630*/  @!P3 IMAD.MOV.U32 R7, RZ, RZ, 0x7f ;  /* 0x0000007fff07b424 */ /* 0x000fe200078e00ff */
[----:B------:R-:W2:Y:S02]  /*0640*/  @!P3 LDS R8, [UR8+0x38] ;  /* 0x00003808ff08b984 */ /* 0x000ea40008000800 */
[----:B-1----:R-:W-:Y:S02]  /*0650*/  LOP3.LUT R2, R2, 0xff000000, R3, 0xb8, !PT ;  /* 0xff00000002027812 */ /* 0x002fe400078eb803 */
[----:B--2---:R-:W-:-:S03]  /*0660*/  @!P3 LOP3.LUT R3, R8, 0xff, R7, 0xb8, !PT ;  /* 0x000000ff0803b812 */ /* 0x004fc600078eb807 */
[----:B------:R1:W-:Y:S04]  /*0670*/  STS [UR8+0x34], R2 ;  /* 0x00003402ff007988 */ /* 0x0003e80008000808 */
[----:B------:R1:W-:Y:S02]  /*0680*/  @!P3 STS [UR8+0x38], R3 ;  /* 0x00003803ff00b988 */ /* 0x0003e40008000808 */
.L_x_9:
[----:B------:R-:W-:Y:S05]  /*0690*/  BSYNC.RECONVERGENT B0 ;  /* 0x0000000000007941 */ /* 0x000fea0003800200 */
.L_x_8:
[----:B------:R-:W-:Y:S04]  /*06a0*/  BSSY.RECONVERGENT B0, `(.L_x_10) ;  /* 0x000000a000007945 */ /* 0x000fe80003800200 */
[----:B------:R-:W-:Y:S05]  /*06b0*/  @P3 BRA `(.L_x_11) ;  /* 0x0000000000203947 */ /* 0x000fea0003800000 */
[----:B-12---:R-:W1:Y:S01]  /*06c0*/  LDS R2, [UR8+0x1c] ;  /* 0x00001c08ff027984 */ /* 0x006e620008000800 */
[----:B------:R-:W2:Y:S03]  /*06d0*/  LDC.64 R8, c[0x0][0x3a8] ;  /* 0x0000ea00ff087b82 */ /* 0x000ea60000000a00 */
[----:B------:R3:W-:Y:S01]  /*06e0*/  STS [UR8+0x24], R6 ;  /* 0x00002406ff007988 */ /* 0x0007e20008000808 */
[--C-:B--2---:R-:W-:Y:S02]  /*06f0*/  SHF.R.U32.HI R7, RZ, 0x4, R9.reuse ;  /* 0x00000004ff077819 */ /* 0x104fe40000011609 */
[----:B------:R-:W-:-:S05]  /*0700*/  SHF.R.U64 R3, R8, 0x4, R9 ;  /* 0x0000000408037819 */ /* 0x000fca0000001209 */
[----:B------:R3:W-:Y:S01]  /*0710*/  STS [UR8+0xc], R3 ;  /* 0x00000c03ff007988 */ /* 0x0007e20008000808 */
[----:B-1----:R-:W-:-:S05]  /*0720*/  LOP3.LUT R2, R2, 0xf, R7, 0xb8, !PT ;  /* 0x0000000f02027812 */ /* 0x002fca00078eb807 */
[----:B------:R3:W-:Y:S02]  /*0730*/  STS [UR8+0x1c], R2 ;  /* 0x00001c02ff007988 */ /* 0x0007e40008000808 */
.L_x_11:
[----:B------:R-:W-:Y:S05]  /*0740*/  BSYNC.RECONVERGENT B0 ;  /* 0x0000000000007941 */ /* 0x000fea0003800200 */
.L_x_10:
[----:B------:R-:W-:Y:S04]  /*0750*/  BSSY.RECONVERGENT B1, `(.L_x_12) ;  /* 0x000001d000017945 */ /* 0x000fe80003800200 */
[----:B------:R-:W-:Y:S04]  /*0760*/  BSSY.RELIABLE B0, `(.L_x_13) ;  /* 0x0000018000007945 */ /* 0x000fe80003800100 */
[----:B------:R-:W-:Y:S05]  /*0770*/  @P3 BRA `(.L_x_14) ;  /* 0x00000000001c3947 */ /* 0x000fea0003800000 */
[----:B-123--:R-:W1:Y:S02]  /*0780*/  LDS R2, [UR8+0x34] ;  /* 0x00003408ff027984 */ /* 0x00ee640008000800 */
[----:B-1----:R-:W-:-:S05]  /*0790*/  LOP3.LUT R2, R2, 0x7, RZ, 0xb8, !PT ;  /* 0x0000000702027812 */ /* 0x002fca00078eb8ff */
[----:B------:R1:W-:Y:S01]  /*07a0*/  STS [UR8+0x34], R2 ;  /* 0x00003402ff007988 */ /* 0x0003e20008000808 */
[----:B------:R-:W-:Y:S05]  /*07b0*/  @P3 BRA `(.L_x_15) ;  /* 0x00000000001c3947 */ /* 0x000fea0003800000 */
[----:B-1----:R-:W1:Y:S02]  /*07c0*/  LDS R2, [UR8+0x34] ;  /* 0x00003408ff027984 */ /* 0x002e640008000800 */
[----:B-1----:R-:W-:-:S05]  /*07d0*/  LOP3.LUT R2, R2, 0x38, RZ, 0xb8, !PT ;  /* 0x0000003802027812 */ /* 0x002fca00078eb8ff */
[----:B------:R4:W-:Y:S02]  /*07e0*/  STS [UR8+0x34], R2 ;  /* 0x00003402ff007988 */ /* 0x0009e40008000808 */
.L_x_14:
[----:B------:R-:W-:Y:S05]  /*07f0*/  @P3 BRA `(.L_x_16) ;  /* 0x00000000001c3947 */ /* 0x000fea0003800000 */
[----:B-1234-:R-:W1:Y:S02]  /*0800*/  LDS R2, [UR8+0x8] ;  /* 0x00000808ff027984 */ /* 0x01ee640008000800 */
[----:B-1----:R-:W-:-:S05]  /*0810*/  LOP3.LUT R2, R2, 0x780, RZ, 0xb8, !PT ;  /* 0x0000078002027812 */ /* 0x002fca00078eb8ff */
[----:B------:R2:W-:Y:S02]  /*0820*/  STS [UR8+0x8], R2 ;  /* 0x00000802ff007988 */ /* 0x0005e40008000808 */
.L_x_15:
[----:B------:R-:W-:Y:S05]  /*0830*/  @P3 BRA `(.L_x_17) ;  /* 0x0000000000283947 */ /* 0x000fea0003800000 */
[----:B-12---:R-:W1:Y:S02]  /*0840*/  LDS R2, [UR8+0x8] ;  /* 0x00000808ff027984 */ /* 0x006e640008000800 */
[----:B-1----:R-:W-:-:S05]  /*0850*/  LOP3.LUT R2, R2, 0x1800, RZ, 0xb8, !PT ;  /* 0x0000180002027812 */ /* 0x002fca00078eb8ff */
[----:B------:R5:W-:Y:S02]  /*0860*/  STS [UR8+0x8], R2 ;  /* 0x00000802ff007988 */ /* 0x000be40008000808 */
.L_x_16:
[----:B------:R-:W-:Y:S05]  /*0870*/  @P3 BREAK.RELIABLE B0 ;  /* 0x0000000000003942 */ /* 0x000fea0003800100 */
[----:B------:R-:W-:Y:S05]  /*0880*/  @P3 BRA `(.L_x_18) ;  /* 0x0000000000243947 */ /* 0x000fea0003800000 */
[----:B-1-3--:R-:W1:Y:S01]  /*0890*/  LDS R3, [UR8+0x8] ;  /* 0x00000808ff037984 */ /* 0x00ae620008000800 */
[----:B--2-45:R-:W-:-:S05]  /*08a0*/  IMAD.MOV.U32 R2, RZ, RZ, 0x6000 ;  /* 0x00006000ff027424 */ /* 0x034fca00078e00ff */
[----:B-1----:R-:W-:-:S04]  /*08b0*/  LOP3.LUT R2, R3, 0x2000, R2, 0xd8, !PT ;  /* 0x0000200003027812 */ /* 0x002fc800078ed802 */
[----:B------:R-:W-:-:S05]  /*08c0*/  LOP3.LUT R2, R2, 0x400000, RZ, 0xb8, !PT ;  /* 0x0040000002027812 */ /* 0x000fca00078eb8ff */
[----:B------:R3:W-:Y:S02]  /*08d0*/  STS [UR8+0x8], R2 ;  /* 0x00000802ff007988 */ /* 0x0007e40008000808 */
.L_x_17:
[----:B------:R-:W-:Y:S05]  /*08e0*/  BSYNC.RELIABLE B0 ;  /* 0x0000000000007941 */ /* 0x000fea0003800100 */
.L_x_13:
[----:B-123--:R-:W1:Y:S02]  /*08f0*/  @!P3 LDS R2, [UR8+0x8] ;  /* 0x00000808ff02b984 */ /* 0x00ee640008000800 */
[----:B-1----:R-:W-:-:S05]  /*0900*/  @!P3 LOP3.LUT R2, R2, 0x8000, RZ, 0xb8, !PT ;  /* 0x000080000202b812 */ /* 0x002fca00078eb8ff */
[----:B------:R1:W-:Y:S02]  /*0910*/  @!P3 STS [UR8+0x8], R2 ;  /* 0x00000802ff00b988 */ /* 0x0003e40008000808 */
.L_x_18:
[----:B------:R-:W-:Y:S05]  /*0920*/  BSYNC.RECONVERGENT B1 ;  /* 0x0000000000017941 */ /* 0x000fea0003800200 */
.L_x_12:
[----:B------:R-:W-:Y:S05]  /*0930*/  WARPSYNC.ALL ;  /* 0x0000000000007948 */ /* 0x000fea0003800000 */
[----:B------:R-:W-:Y:S01]  /*0940*/  NOP ;  /* 0x0000000000007918 */ /* 0x000fe20000000000 */
[----:B------:R-:W1:Y:S02]  /*0950*/  LDC R7, c[0x0][0x39c] ;  /* 0x0000e700ff077b82 */ /* 0x000e640000000800 */
[----:B-1----:R-:W-:Y:S01]  /*0960*/  VIADD R7, R7, 0xffffffff ;  /* 0xffffffff07077836 */ /* 0x002fe20000000000 */
[----:B------:R-:W-:Y:S06]  /*0970*/  @P0 BRA `(.L_x_19) ;  /* 0x0000000000300947 */ /* 0x000fec0003800000 */
[----:B--2345:R-:W1:Y:S01]  /*0980*/  S2R R2, SR_LANEID ;  /* 0x0000000000027919 */ /* 0x03ce620000000000 */
[----:B------:R-:W-:Y:S05]  /*0990*/  WARPSYNC.ALL ;  /* 0x0000000000007948 */ /* 0x000fea0003800000 */
[----:B------:R-:W-:Y:S01]  /*09a0*/  NOP ;  /* 0x0000000000007918 */ /* 0x000fe20000000000 */
[----:B-1----:R-:W-:-:S05]  /*09b0*/  IMAD.SHL.U32 R8, R2, 0x4, RZ ;  /* 0x0000000402087824 */ /* 0x002fca00078e00ff */
[----:B------:R-:W1:Y:S01]  /*09c0*/  LDS R9, [R8+UR8] ;  /* 0x0000000808097984 */ /* 0x000e620008000800 */
[----:B------:R-:W-:-:S05]  /*09d0*/  IADD3 R2, P1, PT, R8, UR24, RZ ;  /* 0x0000001808027c10 */ /* 0x000fca000ff3e0ff */
[----:B------:R-:W-:-:S05]  /*09e0*/  IMAD.X R3, RZ, RZ, UR25, P1 ;  /* 0x00000019ff037e24 */ /* 0x000fca00088e06ff */
[----:B-1----:R1:W2:Y:S01]  /*09f0*/  ATOMG.E.EXCH.STRONG.GPU PT, RZ, [R2], R9 ;  /* 0x0000000902ff73a8 */ /* 0x0022a200041ee100 */
[----:B------:R-:W-:-:S04]  /*0a00*/  DEPBAR {5,4,3,2,1,0} ;  /* 0x0000003f0000791a */ /* 0x000fc80000000000 */
[----:B------:R-:W3:Y:S02]  /*0a10*/  CCTL.E.C.LDCU.IV.DEEP [UR24] ;  /* 0x0000000018007540 */ /* 0x000ee40009c08000 */
[----:B---3--:R1:W-:Y:S01]  /*0a20*/  UTMACCTL.IV [UR24] ;  /* 0x00000000180079b9 */ /* 0x0083e20008000000 */
[----:B------:R-:W-:Y:S01]  /*0a30*/  NOP ;  /* 0x0000000000007918 */ /* 0x000fe20000000000 */
.L_x_19:
[----:B------:R-:W-:Y:S05]  /*0a40*/  @P0 BRA `(.L_x_20) ;  /* 0x00000000000c0947 */ /* 0x000fea0003800000 */
[----:B------:R0:W-:Y:S01]  /*0a50*/  UTMACMDFLUSH ;  /* 0x00000000000079b7 */ /* 0x0001e20000000000 */
[----:B------:R-:W-:Y:S05]  /*0a60*/  @P0 BRA `(.L_x_20) ;  /* 0x0000000000040947 */ /* 0x000fea0003800000 */
[----:B------:R-:W-:-:S04]  /*0a70*/  DEPBAR.LE SB0, 0x0 ;  /* 0x000080000000791a */ /* 0x000fc80000000000 */
.L_x_20:
[----:B------:R-:W-:Y:S05]  /*0a80*/  WARPSYNC.ALL ;  /* 0x0000000000007948 */ /* 0x000fea0003800000 */
[----:B------:R-:W-:Y:S01]  /*0a90*/  NOP ;  /* 0x0000000000007918 */ /* 0x000fe20000000000 */
[----:B--2---:R-:W-:Y:S06]  /*0aa0*/  BAR.SYNC.DEFER_BLOCKING 0x0 ;  /* 0x0000000000007b1d */ /* 0x004fec0000010000 */
[----:B------:R-:W-:Y:S02]  /*0ab0*/  BSSY.RECONVERGENT B1, `(.L_x_21) ;  /* 0x000000b000017945 */ /* 0x000fe40003800200 */
[----:B------:R-:W-:Y:S06]  /*0ac0*/  BAR.SYNC.DEFER_BLOCKING 0x0 ;  /* 0x0000000000007b1d */ /* 0x000fec0000010000 */
[----:B------:R2:W-:Y:S01]  /*0ad0*/  @!P0 STS [R4], RZ ;  /* 0x000000ff04008388 */ /* 0x0005e20000000800 */
[----:B------:R-:W-:Y:S01]  /*0ae0*/  NOP ;  /* 0x0000000000007918 */ /* 0x000fe20000000000 */
[----:B------:R-:W-:Y:S05]  /*0af0*/  @P3 BRA `(.L_x_22) ;  /* 0x0000000000183947 */ /* 0x000fea0003800000 */
[----:B-1-345:R-:W1:Y:S01]  /*0b00*/  LDS R2, [UR8+0x8] ;  /* 0x00000808ff027984 */ /* 0x03ae620008000800 */
[----:B------:R-:W3:Y:S01]  /*0b10*/  LDC.64 R8, c[0x0][0x388] ;  /* 0x0000e200ff087b82 */ /* 0x000ee20000000a00 */
[----:B------:R-:W-:Y:S02]  /*0b20*/  IMAD.MOV.U32 R3, RZ, RZ, 0x70 ;  /* 0x00000070ff037424 */ /* 0x000fe400078e00ff */
[----:B---3--:R3:W-:Y:S03]  /*0b30*/  STS.64 [UR8], R8 ;  /* 0x00000008ff007988 */ /* 0x0087e60008000a08 */
[----:B-1----:R-:W-:-:S05]  /*0b40*/  LOP3.LUT R2, R2, 0x10, R3, 0xd8, !PT ;  /* 0x0000001002027812 */ /* 0x002fca00078ed803 */
[----:B------:R3:W-:Y:S02]  /*0b50*/  STS [UR8+0x8], R2 ;  /* 0x00000802ff007988 */ /* 0x0007e40008000808 */
.L_x_22:
[----:B-1----:R-:W-:Y:S05]  /*0b60*/  BSYNC.RECONVERGENT B1 ;  /* 0x0000000000017941 */ /* 0x002fea0003800200 */
.L_x_21:
[----:B------:R-:W-:Y:S04]  /*0b70*/  BSSY.RECONVERGENT B1, `(.L_x_23) ;  /* 0x000000a000017945 */ /* 0x000fe80003800200 */
[----:B------:R-:W-:Y:S05]  /*0b80*/  @P3 BRA `(.L_x_24) ;  /* 0x0000000000203947 */ /* 0x000fea0003800000 */
[----:B---345:R-:W1:Y:S01]  /*0b90*/  LDS R2, [UR8+0x34] ;  /* 0x00003408ff027984 */ /* 0x038e620008000800 */
[----:B------:R-:W-:Y:S02]  /*0ba0*/  IMAD.MOV.U32 R3, RZ, RZ, 0x7f000000 ;  /* 0x7f000000ff037424 */ /* 0x000fe400078e00ff */
[----:B------:R-:W-:Y:S01]  /*0bb0*/  @!P3 IMAD.MOV.U32 R8, RZ, RZ, 0x1f ;  /* 0x0000001fff08b424 */ /* 0x000fe200078e00ff */
[----:B------:R-:W3:Y:S02]  /*0bc0*/  @!P3 LDS R9, [UR8+0x38] ;  /* 0x00003808ff09b984 */ /* 0x000ee40008000800 */
[----:B-1----:R-:W-:Y:S02]  /*0bd0*/  LOP3.LUT R2, R2, 0xff000000, R3, 0xb8, !PT ;  /* 0xff00000002027812 */ /* 0x002fe400078eb803 */
[----:B---3--:R-:W-:-:S03]  /*0be0*/  @!P3 LOP3.LUT R3, R9, 0xff, R8, 0xb8, !PT ;  /* 0x000000ff0903b812 */ /* 0x008fc600078eb808 */
[----:B------:R1:W-:Y:S04]  /*0bf0*/  STS [UR8+0x34], R2 ;  /* 0x00003402ff007988 */ /* 0x0003e80008000808 */
[----:B------:R1:W-:Y:S02]  /*0c00*/  @!P3 STS [UR8+0x38], R3 ;  /* 0x00003803ff00b988 */ /* 0x0003e40008000808 */
.L_x_24:
[----:B------:R-:W-:Y:S05]  /*0c10*/  BSYNC.RECONVERGENT B1 ;  /* 0x0000000000017941 */ /* 0x000fea0003800200 */
.L_x_23:
[----:B------:R-:W-:Y:S04]  /*0c20*/  BSSY.RECONVERGENT B1, `(.L_x_25) ;  /* 0x0000004000017945 */ /* 0x000fe80003800200 */
[----:B------:R-:W-:Y:S05]  /*0c30*/  @P3 BRA `(.L_x_26) ;  /* 0x0000000000083947 */ /* 0x000fea0003800000 */
[----:B------:R1:W-:Y:S04]  /*0c40*/  STS [UR8+0x24], R5 ;  /* 0x00002405ff007988 */ /* 0x0003e80008000808 */
[----:B------:R1:W-:Y:S02]  /*0c50*/  STS [UR8+0x20], R7 ;  /* 0x00002007ff007988 */ /* 0x0003e40008000808 */
.L_x_26:
[----:B------:R-:W-:Y:S05]  /*0c60*/  BSYNC.RECONVERGENT B1 ;  /* 0x0000000000017941 */ /* 0x000fea0003800200 */
.L_x_25:
[----:B------:R-:W-:Y:S04]  /*0c70*/  BSSY.RECONVERGENT B2, `(.L_x_27) ;  /* 0x0000025000027945 */ /* 0x000fe80003800200 */
[----:B------:R-:W-:Y:S04]  /*0c80*/  BSSY.RELIABLE B1, `(.L_x_28) ;  /* 0x0000020000017945 */ /* 0x000fe80003800100 */
[----:B------:R-:W-:Y:S05]  /*0c90*/  @P3 BRA `(.L_x_29) ;  /* 0x00000000002c3947 */ /* 0x000fea0003800000 */
[----:B-1-345:R-:W1:Y:S01]  /*0ca0*/  LDS R2, [UR8+0x1c] ;  /* 0x00001c08ff027984 */ /* 0x03ae620008000800 */
[----:B------:R-:W3:Y:S02]  /*0cb0*/  LDC.64 R8, c[0x0][0x3b0] ;  /* 0x0000ec00ff087b82 */ /* 0x000ee40000000a00 */
[--C-:B---3--:R-:W-:Y:S02]  /*0cc0*/  SHF.R.U32.HI R5, RZ, 0x4, R9.reuse ;  /* 0x00000004ff057819 */ /* 0x108fe40000011609 */
[----:B------:R-:W-:-:S05]  /*0cd0*/  SHF.R.U64 R3, R8, 0x4, R9 ;  /* 0x0000000408037819 */ /* 0x000fca0000001209 */
[----:B------:R3:W-:Y:S01]  /*0ce0*/  STS [UR8+0xc], R3 ;  /* 0x00000c03ff007988 */ /* 0x0007e20008000808 */
[----:B-1----:R-:W-:-:S05]  /*0cf0*/  LOP3.LUT R2, R2, 0xf, R5, 0xb8, !PT ;  /* 0x0000000f02027812 */ /* 0x002fca00078eb805 */
[----:B------:R3:W-:Y:S01]  /*0d00*/  STS [UR8+0x1c], R2 ;  /* 0x00001c02ff007988 */ /* 0x0007e20008000808 */
[----:B------:R-:W-:Y:S05]  /*0d10*/  @P3 BRA `(.L_x_30) ;  /* 0x00000000001c3947 */ /* 0x000fea0003800000 */
[----:B---3--:R-:W1:Y:S02]  /*0d20*/  LDS R2, [UR8+0x34] ;  /* 0x00003408ff027984 */ /* 0x008e640008000800 */
[----:B-1----:R-:W-:-:S05]  /*0d30*/  LOP3.LUT R2, R2, 0x7, RZ, 0xb8, !PT ;  /* 0x0000000702027812 */ /* 0x002fca00078eb8ff */
[----:B------:R1:W-:Y:S02]  /*0d40*/  STS [UR8+0x34], R2 ;  /* 0x00003402ff007988 */ /* 0x0003e40008000808 */
.L_x_29:
[----:B------:R-:W-:Y:S05]  /*0d50*/  @P3 BRA `(.L_x_31) ;  /* 0x00000000001c3947 */ /* 0x000fea0003800000 */
[----:B-1-345:R-:W1:Y:S02]  /*0d60*/  LDS R2, [UR8+0x34] ;  /* 0x00003408ff027984 */ /* 0x03ae640008000800 */
[----:B-1----:R-:W-:-:S05]  /*0d70*/  LOP3.LUT R2, R2, 0x38, RZ, 0xb8, !PT ;  /* 0x0000003802027812 */ /* 0x002fca00078eb8ff */
[----:B------:R1:W-:Y:S02]  /*0d80*/  STS [UR8+0x34], R2 ;  /* 0x00003402ff007988 */ /* 0x0003e40008000808 */
.L_x_30:
[----:B------:R-:W-:Y:S05]  /*0d90*/  @P3 BRA `(.L_x_32) ;  /* 0x00000000001c3947 */ /* 0x000fea0003800000 */
[----:B-1-3--:R-:W1:Y:S02]  /*0da0*/  LDS R2, [UR8+0x8] ;  /* 0x00000808ff027984 */ /* 0x00ae640008000800 */
[----:B-1----:R-:W-:-:S05]  /*0db0*/  LOP3.LUT R2, R2, 0x780, RZ, 0xb8, !PT ;  /* 0x0000078002027812 */ /* 0x002fca00078eb8ff */
[----:B------:R1:W-:Y:S02]  /*0dc0*/  STS [UR8+0x8], R2 ;  /* 0x00000802ff007988 */ /* 0x0003e40008000808 */
.L_x_31:
[----:B------:R-:W-:Y:S05]  /*0dd0*/  @P3 BRA `(.L_x_33) ;  /* 0x0000000000283947 */ /* 0x000fea0003800000 */
[----:B-1-345:R-:W1:Y:S02]  /*0de0*/  LDS R2, [UR8+0x8] ;  /* 0x00000808ff027984 */ /* 0x03ae640008000800 */
[----:B-1----:R-:W-:-:S05]  /*0df0*/  LOP3.LUT R2, R2, 0x1800, RZ, 0xb8, !PT ;  /* 0x0000180002027812 */ /* 0x002fca00078eb8ff */
[----:B------:R4:W-:Y:S02]  /*0e00*/  STS [UR8+0x8], R2 ;  /* 0x00000802ff007988 */ /* 0x0009e40008000808 */
.L_x_32:
[----:B------:R-:W-:Y:S05]  /*0e10*/  @P3 BREAK.RELIABLE B1 ;  /* 0x0000000000013942 */ /* 0x000fea0003800100 */
[----:B------:R-:W-:Y:S05]  /*0e20*/  @P3 BRA `(.L_x_34) ;  /* 0x0000000000243947 */ /* 0x000fea0003800000 */
[----:B-1-34-:R-:W1:Y:S01]  /*0e30*/  LDS R2, [UR8+0x8] ;  /* 0x00000808ff027984 */ /* 0x01ae620008000800 */
[----:B------:R-:W-:-:S05]  /*0e40*/  IMAD.MOV.U32 R3, RZ, RZ, 0x6000 ;  /* 0x00006000ff037424 */ /* 0x000fca00078e00ff */
[----:B-1----:R-:W-:-:S04]  /*0e50*/  LOP3.LUT R2, R2, 0x6000, R3, 0xd8, !PT ;  /* 0x0000600002027812 */ /* 0x002fc800078ed803 */
[----:B------:R-:W-:-:S05]  /*0e60*/  LOP3.LUT R2, R2, 0x400000, RZ, 0xb8, !PT ;  /* 0x0040000002027812 */ /* 0x000fca00078eb8ff */
[----:B------:R1:W-:Y:S02]  /*0e70*/  STS [UR8+0x8], R2 ;  /* 0x00000802ff007988 */ /* 0x0003e40008000808 */
.L_x_33:
[----:B------:R-:W-:Y:S05]  /*0e80*/  BSYNC.RELIABLE B1 ;  /* 0x0000000000017941 */ /* 0x000fea0003800100 */
.L_x_28:
[----:B-1-345:R-:W1:Y:S02]  /*0e90*/  @!P3 LDS R2, [UR8+0x8] ;  /* 0x00000808ff02b984 */ /* 0x03ae640008000800 */
[----:B-1----:R-:W-:-:S05]  /*0ea0*/  @!P3 LOP3.LUT R2, R2, 0x8000, RZ, 0xb8, !PT ;  /* 0x000080000202b812 */ /* 0x002fca00078eb8ff */
[----:B------:R5:W-:Y:S02]  /*0eb0*/  @!P3 STS [UR8+0x8], R2 ;  /* 0x00000802ff00b988 */ /* 0x000be40008000808 */
.L_x_34:
[----:B------:R-:W-:Y:S05]  /*0ec0*/  BSYNC.RECONVERGENT B2 ;  /* 0x0000000000027941 */ /* 0x000fea0003800200 */
.L_x_27:
[----:B------:R-:W-:Y:S05]  /*0ed0*/  WARPSYNC.ALL ;  /* 0x0000000000007948 */ /* 0x000fea0003800000 */
[----:B------:R-:W-:Y:S01]  /*0ee0*/  NOP ;  /* 0x0000000000007918 */ /* 0x000fe20000000000 */
[----:B------:R-:W-:-:S04]  /*0ef0*/  UIADD3 UR5, UPT, UPT, UR4, 0x80, URZ ;  /* 0x0000008004057890 */ /* 0x000fc8000fffe0ff */
[----:B------:R-:W-:-:S04]  /*0f00*/  UIADD3 UR26, UP0, UPT, UR5, UR20, URZ ;  /* 0x00000014051a7290 */ /* 0x000fc8000ff1e0ff */
[----:B------:R-:W-:Y:S01]  /*0f10*/  ULEA.HI.X.SX32 UR27, UR5, UR21, 0x1, UP0 ;  /* 0x00000015051b7291 */ /* 0x000fe200080f0eff */
[----:B------:R-:W-:Y:S11]  /*0f20*/  @P0 BRA `(.L_x_35) ;  /* 0x0000000000300947 */ /* 0x000ff60003800000 */
[----:B-1-345:R-:W1:Y:S01]  /*0f30*/  S2R R2, SR_LANEID ;  /* 0x0000000000027919 */ /* 0x03ae620000000000 */
[----:B------:R-:W-:Y:S05]  /*0f40*/  WARPSYNC.ALL ;  /* 0x0000000000007948 */ /* 0x000fea0003800000 */
[----:B------:R-:W-:Y:S01]  /*0f50*/  NOP ;  /* 0x0000000000007918 */ /* 0x000fe20000000000 */
[----:B-1----:R-:W-:-:S05]  /*0f60*/  IMAD.SHL.U32 R8, R2, 0x4, RZ ;  /* 0x0000000402087824 */ /* 0x002fca00078e00ff */
[----:B------:R-:W1:Y:S01]  /*0f70*/  LDS R5, [R8+UR8] ;  /* 0x0000000808057984 */ /* 0x000e620008000800 */
[----:B------:R-:W-:-:S05]  /*0f80*/  IADD3 R2, P1, PT, R8, UR26, RZ ;  /* 0x0000001a08027c10 */ /* 0x000fca000ff3e0ff */
[----:B------:R-:W-:-:S05]  /*0f90*/  IMAD.X R3, RZ, RZ, UR27, P1 ;  /* 0x0000001bff037e24 */ /* 0x000fca00088e06ff */
[----:B-1----:R1:W3:Y:S01]  /*0fa0*/  ATOMG.E.EXCH.STRONG.GPU PT, RZ, [R2], R5 ;  /* 0x0000000502ff73a8 */ /* 0x0022e200041ee100 */
[----:B------:R-:W-:-:S04]  /*0fb0*/  DEPBAR {5,4,3,2,1,0} ;  /* 0x0000003f0000791a */ /* 0x000fc80000000000 */
[----:B------:R-:W4:Y:S02]  /*0fc0*/  CCTL.E.C.LDCU.IV.DEEP [UR26] ;  /* 0x000000001a007540 */ /* 0x000f240009c08000 */
[----:B----4-:R1:W-:Y:S01]  /*0fd0*/  UTMACCTL.IV [UR26] ;  /* 0x000000001a0079b9 */ /* 0x0103e20008000000 */
[----:B------:R-:W-:Y:S01]  /*0fe0*/  NOP ;  /* 0x0000000000007918 */ /* 0x000fe20000000000 */
.L_x_35:
[----:B------:R-:W-:Y:S05]  /*0ff0*/  @P0 BRA `(.L_x_36) ;  /* 0x00000000000c0947 */ /* 0x000fea0003800000 */
[----:B------:R0:W-:Y:S01]  /*1000*/  UTMACMDFLUSH ;  /* 0x00000000000079b7 */ /* 0x0001e20000000000 */
[----:B------:R-:W-:Y:S05]  /*1010*/  @P0 BRA `(.L_x_36) ;  /* 0x0000000000040947 */ /* 0x000fea0003800000 */
[----:B------:R-:W-:-:S04]  /*1020*/  DEPBAR.LE SB0, 0x0 ;  /* 0x000080000000791a */ /* 0x000fc80000000000 */
.L_x_36:
[----:B------:R-:W-:Y:S05]  /*1030*/  WARPSYNC.ALL ;  /* 0x0000000000007948 */ /* 0x000fea0003800000 */
[----:B------:R-:W-:Y:S01]  /*1040*/  NOP ;  /* 0x0000000000007918 */ /* 0x000fe20000000000 */
[----:B---3--:R-:W-:Y:S06]  /*1050*/  BAR.SYNC.DEFER_BLOCKING 0x0 ;  /* 0x0000000000007b1d */ /* 0x008fec0000010000 */
[----:B------:R-:W-:Y:S02]  /*1060*/  BSSY.RECONVERGENT B2, `(.L_x_37) ;  /* 0x000000b000027945 */ /* 0x000fe40003800200 */
[----:B------:R-:W-:Y:S06]  /*1070*/  BAR.SYNC.DEFER_BLOCKING 0x0 ;  /* 0x0000000000007b1d */ /* 0x000fec0000010000 */
[----:B------:R3:W-:Y:S01]  /*1080*/  @!P0 STS [R4], RZ ;  /* 0x000000ff04008388 */ /* 0x0007e20000000800 */
[----:B------:R-:W-:Y:S01]  /*1090*/  NOP ;  /* 0x0000000000007918 */ /* 0x000fe20000000000 */
[----:B------:R-:W-:Y:S05]  /*10a0*/  @P3 BRA `(.L_x_38) ;  /* 0x0000000000183947 */ /* 0x000fea0003800000 */
[----:B-1--45:R-:W1:Y:S01]  /*10b0*/  LDS R2, [UR8+0x8] ;  /* 0x00000808ff027984 */ /* 0x032e620008000800 */
[----:B--23--:R-:W2:Y:S01]  /*10c0*/  LDC.64 R4, c[0x0][0x390] ;  /* 0x0000e400ff047b82 */ /* 0x00cea20000000a00 */
[----:B------:R-:W-:Y:S02]  /*10d0*/  IMAD.MOV.U32 R3, RZ, RZ, 0x70 ;  /* 0x00000070ff037424 */ /* 0x000fe400078e00ff */
[----:B--2---:R2:W-:Y:S03]  /*10e0*/  STS.64 [UR8], R4 ;  /* 0x00000004ff007988 */ /* 0x0045e60008000a08 */
[----:B-1----:R-:W-:-:S05]  /*10f0*/  LOP3.LUT R2, R2, 0x10, R3, 0xd8, !PT ;  /* 0x0000001002027812 */ /* 0x002fca00078ed803 */
[----:B------:R2:W-:Y:S02]  /*1100*/  STS [UR8+0x8], R2 ;  /* 0x00000802ff007988 */ /* 0x0005e40008000808 */
.L_x_38:
[----:B-1----:R-:W-:Y:S05]  /*1110*/  BSYNC.RECONVERGENT B2 ;  /* 0x0000000000027941 */ /* 0x002fea0003800200 */
.L_x_37:
[----:B------:R-:W-:Y:S04]  /*1120*/  BSSY.RECONVERGENT B3, `(.L_x_39) ;  /* 0x0000033000037945 */ /* 0x000fe80003800200 */
[----:B------:R-:W-:Y:S04]  /*1130*/  BSSY.RELIABLE B2, `(.L_x_40) ;  /* 0x000002e000027945 */ /* 0x000fe80003800100 */
[----:B------:R-:W-:Y:S05]  /*1140*/  @P3 BRA `(.L_x_41) ;  /* 0x0000000000243947 */ /* 0x000fea0003800000 */
[----:B--2-45:R-:W1:Y:S01]  /*1150*/  LDS R2, [UR8+0x34] ;  /* 0x00003408ff027984 */ /* 0x034e620008000800 */
[----:B------:R-:W-:-:S05]  /*1160*/  IMAD.MOV.U32 R3, RZ, RZ, 0x7f000000 ;  /* 0x7f000000ff037424 */ /* 0x000fca00078e00ff */
[----:B-1----:R-:W-:-:S05]  /*1170*/  LOP3.LUT R2, R2, 0xff000000, R3, 0xb8, !PT ;  /* 0xff00000002027812 */ /* 0x002fca00078eb803 */
[----:B------:R1:W-:Y:S01]  /*1180*/  STS [UR8+0x34], R2 ;  /* 0x00003402ff007988 */ /* 0x0003e20008000808 */
[----:B------:R-:W-:Y:S05]  /*1190*/  @P3 BRA `(.L_x_42) ;  /* 0x0000000000183947 */ /* 0x000fea0003800000 */
[----:B-1----:R-:W1:Y:S01]  /*11a0*/  LDS R2, [UR8+0x38] ;  /* 0x00003808ff027984 */ /* 0x002e620008000800 */
[----:B------:R-:W-:-:S05]  /*11b0*/  IMAD.MOV.U32 R3, RZ, RZ, 0x7f ;  /* 0x0000007fff037424 */ /* 0x000fca00078e00ff */
[----:B-1----:R-:W-:-:S05]  /*11c0*/  LOP3.LUT R2, R2, 0xff, R3, 0xb8, !PT ;  /* 0x000000ff02027812 */ /* 0x002fca00078eb803 */
[----:B------:R1:W-:Y:S02]  /*11d0*/  STS [UR8+0x38], R2 ;  /* 0x00003802ff007988 */ /* 0x0003e40008000808 */
.L_x_41:
[----:B------:R-:W-:Y:S05]  /*11e0*/  @P3 BRA `(.L_x_43) ;  /* 0x00000000000c3947 */ /* 0x000fea0003800000 */
[----:B------:R1:W-:Y:S02]  /*11f0*/  STS [UR8+0x20], R7 ;  /* 0x00002007ff007988 */ /* 0x0003e40008000808 */
.L_x_42:
[----:B------:R-:W-:Y:S05]  /*1200*/  @P3 BRA `(.L_x_44) ;  /* 0x0000000000243947 */ /* 0x000fea0003800000 */
[----:B------:R1:W-:Y:S02]  /*1210*/  STS [UR8+0x24], R6 ;  /* 0x00002406ff007988 */ /* 0x0003e40008000808 */
.L_x_43:
[----:B------:R-:W-:Y:S05]  /*1220*/  @P3 BRA `(.L_x_45) ;  /* 0x00000000002c3947 */ /* 0x000fea0003800000 */
[----:B-12-45:R-:W1:Y:S01]  /*1230*/  LDS R2, [UR8+0x1c] ;  /* 0x00001c08ff027984 */ /* 0x036e620008000800 */
[----:B------:R-:W2:Y:S02]  /*1240*/  LDC.64 R6, c[0x0][0x3b8] ;  /* 0x0000ee00ff067b82 */ /* 0x000ea40000000a00 */
[--C-:B--2---:R-:W-:Y:S02]  /*1250*/  SHF.R.U32.HI R5, RZ, 0x4, R7.reuse ;  /* 0x00000004ff057819 */ /* 0x104fe40000011607 */
[----:B------:R-:W-:-:S05]  /*1260*/  SHF.R.U64 R3, R6, 0x4, R7 ;  /* 0x0000000406037819 */ /* 0x000fca0000001207 */
[----:B------:R2:W-:Y:S01]  /*1270*/  STS [UR8+0xc], R3 ;  /* 0x00000c03ff007988 */ /* 0x0005e20008000808 */
[----:B-1----:R-:W-:-:S05]  /*1280*/  LOP3.LUT R2, R2, 0xf, R5, 0xb8, !PT ;  /* 0x0000000f02027812 */ /* 0x002fca00078eb805 */
[----:B------:R2:W-:Y:S02]  /*1290*/  STS [UR8+0x1c], R2 ;  /* 0x00001c02ff007988 */ /* 0x0005e40008000808 */
.L_x_44:
[----:B------:R-:W-:Y:S05]  /*12a0*/  @P3 BRA `(.L_x_46) ;  /* 0x00000000001c3947 */ /* 0x000fea0003800000 */
[----:B-12-45:R-:W1:Y:S02]  /*12b0*/  LDS R2, [UR8+0x34] ;  /* 0x00003408ff027984 */ /* 0x036e640008000800 */
[----:B-1----:R-:W-:-:S05]  /*12c0*/  LOP3.LUT R2, R2, 0x7, RZ, 0xb8, !PT ;  /* 0x0000000702027812 */ /* 0x002fca00078eb8ff */
[----:B------:R1:W-:Y:S02]  /*12d0*/  STS [UR8+0x34], R2 ;  /* 0x00003402ff007988 */ /* 0x0003e40008000808 */
.L_x_45:
[----:B------:R-:W-:Y:S05]  /*12e0*/  @P3 BRA `(.L_x_47) ;  /* 0x00000000001c3947 */ /* 0x000fea0003800000 */
[----:B-12-45:R-:W1:Y:S02]  /*12f0*/  LDS R2, [UR8+0x34] ;  /* 0x00003408ff027984 */ /* 0x036e640008000800 */
[----:B-1----:R-:W-:-:S05]  /*1300*/  LOP3.LUT R2, R2, 0x38, RZ, 0xb8, !PT ;  /* 0x0000003802027812 */ /* 0x002fca00078eb8ff */
[----:B------:R1:W-:Y:S02]  /*1310*/  STS [UR8+0x34], R2 ;  /* 0x00003402ff007988 */ /* 0x0003e40008000808 */
.L_x_46:
[----:B------:R-:W-:Y:S05]  /*1320*/  @P3 BRA `(.L_x_48) ;  /* 0x00000000001c3947 */ /* 0x000fea0003800000 */
[----:B-12-45:R-:W1:Y:S02]  /*1330*/  LDS R2, [UR8+0x8] ;  /* 0x00000808ff027984 */ /* 0x036e640008000800 */
[----:B-1----:R-:W-:-:S05]  /*1340*/  LOP3.LUT R2, R2, 0x780, RZ, 0xb8, !PT ;  /* 0x0000078002027812 */ /* 0x002fca00078eb8ff */
[----:B------:R1:W-:Y:S02]  /*1350*/  STS [UR8+0x8], R2 ;  /* 0x00000802ff007988 */ /* 0x0003e40008000808 */
.L_x_47:
[----:B------:R-:W-:Y:S05]  /*1360*/  @P3 BRA `(.L_x_49) ;  /* 0x0000000000283947 */ /* 0x000fea0003800000 */
[----:B-12-45:R-:W1:Y:S02]  /*1370*/  LDS R2, [UR8+0x8] ;  /* 0x00000808ff027984 */ /* 0x036e640008000800 */
[----:B-1----:R-:W-:-:S05]  /*1380*/  LOP3.LUT R2, R2, 0x1800, RZ, 0xb8, !PT ;  /* 0x0000180002027812 */ /* 0x002fca00078eb8ff */
[----:B------:R1:W-:Y:S02]  /*1390*/  STS [UR8+0x8], R2 ;  /* 0x00000802ff007988 */ /* 0x0003e40008000808 */
.L_x_48:
[----:B------:R-:W-:Y:S05]  /*13a0*/  @P3 BREAK.RELIABLE B2 ;  /* 0x0000000000023942 */ /* 0x000fea0003800100 */
[----:B------:R-:W-:Y:S05]  /*13b0*/  @P3 BRA `(.L_x_50) ;  /* 0x0000000000243947 */ /* 0x000fea0003800000 */
[----:B-12-45:R-:W1:Y:S01]  /*13c0*/  LDS R2, [UR8+0x8] ;  /* 0x00000808ff027984 */ /* 0x036e620008000800 */
[----:B------:R-:W-:-:S05]  /*13d0*/  IMAD.MOV.U32 R3, RZ, RZ, 0x6000 ;  /* 0x00006000ff037424 */ /* 0x000fca00078e00ff */
[----:B-1----:R-:W-:-:S04]  /*13e0*/  LOP3.LUT R2, R2, 0x6000, R3, 0xd8, !PT ;  /* 0x0000600002027812 */ /* 0x002fc800078ed803 */
[----:B------:R-:W-:-:S05]  /*13f0*/  LOP3.LUT R2, R2, 0x400000, RZ, 0xb8, !PT ;  /* 0x0040000002027812 */ /* 0x000fca00078eb8ff */
[----:B------:R1:W-:Y:S02]  /*1400*/  STS [UR8+0x8], R2 ;  /* 0x00000802ff007988 */ /* 0x0003e40008000808 */
.L_x_49:
[----:B------:R-:W-:Y:S05]  /*1410*/  BSYNC.RELIABLE B2 ;  /* 0x0000000000027941 */ /* 0x000fea0003800100 */
.L_x_40:
[----:B-12-45:R-:W1:Y:S02]  /*1420*/  @!P3 LDS R2, [UR8+0x8] ;  /* 0x00000808ff02b984 */ /* 0x036e640008000800 */
[----:B-1----:R-:W-:-:S05]  /*1430*/  @!P3 LOP3.LUT R2, R2, 0x8000, RZ, 0xb8, !PT ;  /* 0x000080000202b812 */ /* 0x002fca00078eb8ff */
[----:B------:R1:W-:Y:S02]  /*1440*/  @!P3 STS [UR8+0x8], R2 ;  /* 0x00000802ff00b988 */ /* 0x0003e40008000808 */
.L_x_50:
[----:B------:R-:W-:Y:S05]  /*1450*/  BSYNC.RECONVERGENT B3 ;  /* 0x0000000000037941 */ /* 0x000fea0003800200 */
.L_x_39:
        /* <DEDUP_REMOVED lines=9> */
[----:B-1-3--:R-:W-:-:S05]  /*14f0*/  IMAD.SHL.U32 R4, R2, 0x4, RZ ;  /* 0x0000000402047824 */ /* 0x00afca00078e00ff */
        /* <DEDUP_REMOVED lines=8> */
.L_x_51:
[----:B------:R-:W-:Y:S05]  /*1580*/  @P0 BRA `(.L_x_52) ;  /* 0x00000000000c0947 */ /* 0x000fea0003800000 */
[----:B------:R0:W-:Y:S01]  /*1590*/  UTMACMDFLUSH ;  /* 0x00000000000079b7 */ /* 0x0001e20000000000 */
[----:B------:R-:W-:Y:S05]  /*15a0*/  @P0 BRA `(.L_x_52) ;  /* 0x0000000000040947 */ /* 0x000fea0003800000 */
[----:B------:R-:W-:-:S04]  /*15b0*/  DEPBAR.LE SB0, 0x0 ;  /* 0x000080000000791a */ /* 0x000fc80000000000 */
.L_x_52:
[----:B------:R-:W-:Y:S05]  /*15c0*/  WARPSYNC.ALL ;  /* 0x0000000000007948 */ /* 0x000fea0003800000 */
[----:B------:R-:W-:Y:S01]  /*15d0*/  NOP ;  /* 0x0000000000007918 */ /* 0x000fe20000000000 */
[----:B--2---:R-:W-:Y:S01]  /*15e0*/  BAR.SYNC.DEFER_BLOCKING 0x0 ;  /* 0x0000000000007b1d */ /* 0x004fe20000010000 */
[----:B-1--45:R-:W-:Y:S01]  /*15f0*/  SHF.R.U32.HI R2, RZ, 0x5, R0 ;  /* 0x00000005ff027819 */ /* 0x032fe20000011600 */
[----:B------:R-:W-:-:S03]  /*1600*/  UIADD3 UR12, UPT, UPT, UR8, 0x6020, URZ ;  /* 0x00006020080c7890 */ /* 0x000fc6000fffe0ff */
[----:B------:R-:W-:Y:S01]  /*1610*/  R2UR UR22, R2 ;  /* 0x00000000021672ca */ /* 0x000fe200000e0000 */
[----:B------:R-:W-:Y:S01]  /*1620*/  VOTEU.ALL UP0, P3 ;  /* 0x0000000000ff7886 */ /* 0x000fe20001800000 */
[----:B------:R-:W-:Y:S01]  /*1630*/  UMOV UR4, 0x1 ;  /* 0x0000000100047882 */ /* 0x000fe20000000000 */
[----:B------:R-:W-:Y:S01]  /*1640*/  VOTEU.ALL UP1, P3 ;  /* 0x0000000000ff7886 */ /* 0x000fe20001820000 */
[----:B------:R-:W-:Y:S02]  /*1650*/  BSSY.RECONVERGENT B3, `(.L_x_53) ;  /* 0x0000018000037945 */ /* 0x000fe40003800200 */
[----:B------:R-:W-:-:S04]  /*1660*/  @!UP0 UIADD3 UR10, UPT, UPT, -UR4, 0x100000, URZ ;  /* 0x00100000040a8890 */ /* 0x000fc8000fffe1ff */
[----:B------:R-:W-:Y:S02]  /*1670*/  @!UP0 USHF.L.U32 UR11, UR10, 0xb, URZ ;  /* 0x0000000b0a0b8899 */ /* 0x000fe400080006ff */
[----:B------:R-:W-:Y:S02]  /*1680*/  @!UP0 USHF.L.U32 UR10, UR10, 0x1, URZ ;  /* 0x000000010a0a8899 */ /* 0x000fe400080006ff */
[----:B------:R-:W-:-:S04]  /*1690*/  @!UP0 UIADD3 UR4, UPT, UPT, -UR4, 0x100000, URZ ;  /* 0x0010000004048890 */ /* 0x000fc8000fffe1ff */
[----:B------:R-:W-:Y:S02]  /*16a0*/  @!UP0 USHF.L.U32 UR5, UR4, 0xb, URZ ;  /* 0x0000000b04058899 */ /* 0x000fe400080006ff */
[----:B------:R-:W-:Y:S01]  /*16b0*/  @!UP0 USHF.L.U32 UR4, UR4, 0x1, URZ ;  /* 0x0000000104048899 */ /* 0x000fe200080006ff */
[----:B------:R-:W-:Y:S01]  /*16c0*/  VOTEU.ALL UP0, P3 ;  /* 0x0000000000ff7886 */ /* 0x000fe20001800000 */
[----:B------:R-:W1:Y:S04]  /*16d0*/  FENCE.VIEW.ASYNC.S ;  /* 0x00000000000073c6 */ /* 0x000e680000000000 */
[----:B-1----:R1:W2:Y:S06]  /*16e0*/  @!UP0 SYNCS.EXCH.64 URZ, [UR8+0x6000], UR10 ;  /* 0x0060000a08ff85b2 */ /* 0x0022ac0008000100 */
[----:B------:R1:W2:Y:S02]  /*16f0*/  @!UP1 SYNCS.EXCH.64 URZ, [UR8+0x6020], UR4 ;  /* 0x0060200408ff95b2 */ /* 0x0002a40008000100 */
[----:B--2---:R-:W-:Y:S06]  /*1700*/  BAR.SYNC.DEFER_BLOCKING 0x0 ;  /* 0x0000000000007b1d */ /* 0x004fec0000010000 */
[----:B------:R-:W-:Y:S05]  /*1710*/  @P3 BRA `(.L_x_54) ;  /* 0x00000000002c3947 */ /* 0x000fea0003800000 */
[----:B-1----:R-:W-:Y:S02]  /*1720*/  UMOV UR4, 0x1 ;  /* 0x0000000100047882 */ /* 0x002fe40000000000 */
[----:B------:R-:W-:-:S04]  /*1730*/  UIADD3 UR10, UPT, UPT, -UR4, 0x100000, URZ ;  /* 0x00100000040a7890 */ /* 0x000fc8000fffe1ff */
[----:B------:R-:W-:Y:S02]  /*1740*/  USHF.L.U32 UR11, UR10, 0xb, URZ ;  /* 0x0000000b0a0b7899 */ /* 0x000fe400080006ff */
[----:B------:R-:W-:Y:S02]  /*1750*/  USHF.L.U32 UR10, UR10, 0x1, URZ ;  /* 0x000000010a0a7899 */ /* 0x000fe400080006ff */
[----:B------:R-:W-:-:S04]  /*1760*/  UIADD3 UR4, UPT, UPT, -UR4, 0x100000, URZ ;  /* 0x0010000004047890 */ /* 0x000fc8000fffe1ff */
[----:B------:R-:W-:Y:S02]  /*1770*/  USHF.L.U32 UR5, UR4, 0xb, URZ ;  /* 0x0000000b04057899 */ /* 0x000fe400080006ff */
[----:B------:R-:W-:Y:S01]  /*1780*/  USHF.L.U32 UR4, UR4, 0x1, URZ ;  /* 0x0000000104047899 */ /* 0x000fe200080006ff */
[----:B------:R-:W1:Y:S03]  /*1790*/  FENCE.VIEW.ASYNC.S ;  /* 0x00000000000073c6 */ /* 0x000e660000000000 */
[----:B-1----:R2:W4:Y:S08]  /*17a0*/  SYNCS.EXCH.64 URZ, [UR8+0x6008], UR10 ;  /* 0x0060080a08ff75b2 */ /* 0x0025300008000100 */
[----:B------:R2:W5:Y:S02]  /*17b0*/  SYNCS.EXCH.64 URZ, [UR8+0x6028], UR4 ;  /* 0x0060280408ff75b2 */ /* 0x0005640008000100 */
[----:B--2---:R-:W-:Y:S01]  /*17c0*/  NOP ;  /* 0x0000000000007918 */ /* 0x004fe20000000000 */
.L_x_54:
[----:B-1----:R-:W-:Y:S05]  /*17d0*/  BSYNC.RECONVERGENT B3 ;  /* 0x0000000000037941 */ /* 0x002fea0003800200 */
.L_x_53:
[----:B----45:R-:W-:Y:S01]  /*17e0*/  BAR.SYNC.DEFER_BLOCKING 0x0 ;  /* 0x0000000000007b1d */ /* 0x030fe20000010000 */
[----:B------:R-:W-:Y:S01]  /*17f0*/  USHF.L.U32 UR15, UR7, 0x7, URZ ;  /* 0x00000007070f7899 */ /* 0x000fe200080006ff */
[----:B------:R-:W-:Y:S01]  /*1800*/  ISETP.GE.AND P0, PT, R10, 0x1, PT ;  /* 0x000000010a00780c */ /* 0x000fe20003f06270 */
[----:B------:R-:W-:-:S03]  /*1810*/  USHF.L.U32 UR18, UR9, 0x7, URZ ;  /* 0x0000000709127899 */ /* 0x000fc600080006ff */
[----:B------:R-:W-:Y:S04]  /*1820*/  BSSY.RECONVERGENT B3, `(.L_x_55) ;  /* 0x000000d000037945 */ /* 0x000fe80003800200 */
[----:B------:R-:W-:Y:S05]  /*1830*/  @P3 BRA `(.L_x_56) ;  /* 0x00000000002c3947 */ /* 0x000fea0003800000 */
[----:B------:R-:W-:Y:S02]  /*1840*/  UMOV UR4, 0x1 ;  /* 0x0000000100047882 */ /* 0x000fe40000000000 */
[----:B------:R-:W-:-:S04]  /*1850*/  UIADD3 UR10, UPT, UPT, -UR4, 0x100000, URZ ;  /* 0x00100000040a7890 */ /* 0x000fc8000fffe1ff */
[----:B------:R-:W-:Y:S02]  /*1860*/  USHF.L.U32 UR11, UR10, 0xb, URZ ;  /* 0x0000000b0a0b7899 */ /* 0x000fe400080006ff */
[----:B------:R-:W-:Y:S02]  /*1870*/  USHF.L.U32 UR10, UR10, 0x1, URZ ;  /* 0x000000010a0a7899 */ /* 0x000fe400080006ff */
[----:B------:R-:W-:-:S04]  /*1880*/  UIADD3 UR4, UPT, UPT, -UR4, 0x100000, URZ ;  /* 0x0010000004047890 */ /* 0x000fc8000fffe1ff */
[----:B------:R-:W-:Y:S02]  /*1890*/  USHF.L.U32 UR5, UR4, 0xb, URZ ;  /* 0x0000000b04057899 */ /* 0x000fe400080006ff */
[----:B------:R-:W-:Y:S01]  /*18a0*/  USHF.L.U32 UR4, UR4, 0x1, URZ ;  /* 0x0000000104047899 */ /* 0x000fe200080006ff */
[----:B------:R-:W1:Y:S03]  /*18b0*/  FENCE.VIEW.ASYNC.S ;  /* 0x00000000000073c6 */ /* 0x000e660000000000 */
[----:B-1----:R1:W2:Y:S08]  /*18c0*/  SYNCS.EXCH.64 URZ, [UR8+0x6010], UR10 ;  /* 0x0060100a08ff75b2 */ /* 0x0022b00008000100 */
[----:B------:R1:W4:Y:S01]  /*18d0*/  SYNCS.EXCH.64 URZ, [UR8+0x6030], UR4 ;  /* 0x0060300408ff75b2 */ /* 0x0003220008000100 */
[----:B------:R-:W-:Y:S01]  /*18e0*/  NOP ;  /* 0x0000000000007918 */ /* 0x000fe20000000000 */
.L_x_56:
[----:B-1----:R-:W-:Y:S05]  /*18f0*/  BSYNC.RECONVERGENT B3 ;  /* 0x0000000000037941 */ /* 0x002fea0003800200 */
.L_x_55:
[----:B------:R-:W-:Y:S05]  /*1900*/  @!P0 BRA `(.L_x_57) ;  /* 0x0000000400c88947 */ /* 0x000fea0003800000 */
[----:B--2-4-:R-:W-:Y:S01]  /*1910*/  BAR.SYNC.DEFER_BLOCKING 0x0 ;  /* 0x0000000000007b1d */ /* 0x014fe20000010000 */
[----:B------:R-:W-:Y:S01]  /*1920*/  @!P3 IMAD.MOV.U32 R2, RZ, RZ, 0x2000 ;  /* 0x00002000ff02b424 */ /* 0x000fe200078e00ff */
[----:B------:R-:W-:Y:S02]  /*1930*/  ELECT P1, URZ, PT ;  /* 0x0000000000ff782f */ /* 0x000fe40003820000 */
[----:B------:R-:W-:Y:S02]  /*1940*/  ELECT P0, URZ, PT ;  /* 0x0000000000ff782f */ /* 0x000fe40003800000 */
[C---:B------:R-:W-:Y:S01]  /*1950*/  ISETP.LT.U32.AND P1, PT, R132.reuse, 0x20, P1 ;  /* 0x000000208400780c */ /* 0x040fe20000f21070 */
[----:B------:R-:W-:Y:S01]  /*1960*/  UMOV UR11, UR15 ;  /* 0x0000000f000b7c82 */ /* 0x000fe20008000000 */
[----:B------:R-:W-:Y:S01]  /*1970*/  ISETP.LT.U32.AND P0, PT, R132, 0x20, P0 ;  /* 0x000000208400780c */ /* 0x000fe20000701070 */
[----:B------:R-:W-:-:S10]  /*1980*/  UIADD3 UR16, UPT, UPT, UR8, 0x3000, URZ ;  /* 0x0000300008107890 */ /* 0x000fd4000fffe0ff */
[----:B------:R-:W-:Y:S01]  /*1990*/  VOTEU.ANY UP0, P1 ;  /* 0x0000000000ff7886 */ /* 0x000fe20000800100 */
[----:B------:R-:W-:Y:S01]  /*19a0*/  VOTEU.ANY UP2, P1 ;  /* 0x0000000000ff7886 */ /* 0x000fe20000840100 */
[----:B------:R-:W-:Y:S01]  /*19b0*/  VOTEU.ANY UP1, P0 ;  /* 0x0000000000ff7886 */ /* 0x000fe20000020100 */
[----:B------:R-:W-:Y:S01]  /*19c0*/  VOTEU.ANY UP3, P0 ;  /* 0x0000000000ff7886 */ /* 0x000fe20000060100 */
[----:B------:R1:W-:Y:S01]  /*19d0*/  @!P3 SYNCS.ARRIVE.TRANS64 RZ, [UR8+0x6000], R2 ;  /* 0x00600002ffffb9a7 */ /* 0x0003e20008000008 */
[----:B------:R2:W-:Y:S06]  /*19e0*/  MEMBAR.ALL.CTA ;  /* 0x0000000000007992 */ /* 0x0005ec0000008000 */
[----:B--2---:R-:W2:Y:S01]  /*19f0*/  FENCE.VIEW.ASYNC.S ;  /* 0x00000000000073c6 */ /* 0x004ea20000000000 */
[----:B------:R-:W-:Y:S01]  /*1a00*/  @UP0 UIADD3 UR9, UPT, UPT, UR8, 0x6000, URZ ;  /* 0x0000600008090890 */ /* 0x000fe2000fffe0ff */
[----:B------:R-:W-:Y:S01]  /*1a10*/  @UP0 UMOV UR10, URZ ;  /* 0x000000ff000a0c82 */ /* 0x000fe20008000000 */
[----:B------:R-:W-:Y:S01]  /*1a20*/  @UP1 UIADD3 UR17, UPT, UPT, UR8, 0x6000, URZ ;  /* 0x0000600008111890 */ /* 0x000fe2000fffe0ff */
[----:B------:R-:W-:Y:S01]  /*1a30*/  @UP1 UMOV UR19, URZ ;  /* 0x000000ff00131c82 */ /* 0x000fe20008000000 */
[----:B------:R-:W-:Y:S01]  /*1a40*/  UISETP.NE.U32.AND UP0, UPT, UR22, URZ, UPT ;  /* 0x000000ff1600728c */ /* 0x000fe2000bf05070 */
[----:B--2---:R-:W-:Y:S06]  /*1a50*/  BAR.SYNC.DEFER_BLOCKING 0x0 ;  /* 0x0000000000007b1d */ /* 0x004fec0000010000 */
[----:B------:R1:W-:Y:S02]  /*1a60*/  @UP2 UTMALDG.2D [UR8], [UR24] ;  /* 0x00000008180025b4 */ /* 0x0003e40008008000 */
[----:B------:R-:W-:Y:S06]  /*1a70*/  BAR.SYNC.DEFER_BLOCKING 0x0 ;  /* 0x0000000000007b1d */ /* 0x000fec0000010000 */
[----:B------:R1:W-:Y:S02]  /*1a80*/  @UP3 UTMALDG.2D [UR16], [UR26] ;  /* 0x000000101a0035b4 */ /* 0x0003e40008008000 */
[----:B------:R-:W-:Y:S06]  /*1a90*/  BAR.SYNC.DEFER_BLOCKING 0x0 ;  /* 0x0000000000007b1d */ /* 0x000fec0000010000 */
[----:B------:R-:W2:Y:S02]  /*1aa0*/  SYNCS.PHASECHK.TRANS64.TRYWAIT P0, [UR8+0x6000], RZ ;  /* 0x006000ffff0075a7 */ /* 0x000ea40008001108 */
[----:B-12---:R-:W-:Y:S05]  /*1ab0*/  @!P0 BRA `(.L_x_58) ;  /* 0x0000000c00e88947 */ /* 0x006fea0003800000 */
.L_x_74:
[----:B------:R-:W-:Y:S05]  /*1ac0*/  BRA.U UP0, `(.L_x_59) ;  /* 0x0000000100287547 */ /* 0x000fea000b800000 */
[----:B------:R-:W-:Y:S02]  /*1ad0*/  USHF.R.U32.HI UR4, URZ, 0x4, UR8 ;  /* 0x00000004ff047899 */ /* 0x000fe40008011608 */
[----:B------:R-:W-:Y:S02]  /*1ae0*/  USHF.R.U32.HI UR6, URZ, 0x4, UR16 ;  /* 0x00000004ff067899 */ /* 0x000fe40008011610 */
[----:B------:R-:W-:Y:S02]  /*1af0*/  USGXT.U32 UR4, UR4, 0xe ;  /* 0x0000000e0404789a */ /* 0x000fe40008000000 */
[----:B------:R-:W-:Y:S01]  /*1b00*/  USGXT.U32 UR6, UR6, 0xe ;  /* 0x0000000e0606789a */ /* 0x000fe20008000000 */
[----:B------:R-:W-:Y:S01]  /*1b10*/  UMOV UR10, 0x0 ;  /* 0x00000000000a7882 */ /* 0x000fe20000000000 */
[----:B------:R-:W-:Y:S01]  /*1b20*/  UMOV UR11, 0x8210010 ;  /* 0x08210010000b7882 */ /* 0x000fe20000000000 */
[----:B------:R-:W-:Y:S01]  /*1b30*/  UMOV UR5, 0xc0004010 ;  /* 0xc000401000057882 */ /* 0x000fe20000000000 */
[----:B------:R-:W-:-:S05]  /*1b40*/  UMOV UR7, 0x40004040 ;  /* 0x4000404000077882 */ /* 0x000fca0000000000 */
[----:B------:R1:W-:Y:S01]  /*1b50*/  UTCQMMA gdesc[UR4], gdesc[UR6], tmem[UR23], tmem[UR10], idesc[UR11], !UPT ;  /* 0x00ff0a06040075ea */ /* 0x0003e2000f800317 */
[----:B------:R-:W-:Y:S02]  /*1b60*/  NOP ;  /* 0x0000000000007918 */ /* 0x000fe40000000000 */
.L_x_59:
[----:B------:R-:W-:Y:S01]  /*1b70*/  ELECT P0, URZ, PT ;  /* 0x0000000000ff782f */ /* 0x000fe20003800000 */
[----:B-1----:R-:W-:Y:S01]  /*1b80*/  UMOV UR4, UR12 ;  /* 0x0000000c00047c82 */ /* 0x002fe20008000000 */
[----:B------:R-:W-:Y:S02]  /*1b90*/  UMOV UR5, URZ ;  /* 0x000000ff00057c82 */ /* 0x000fe40008000000 */
[----:B------:R-:W-:-:S13]  /*1ba0*/  ISETP.LT.U32.AND P0, PT, R132, 0x20, P0 ;  /* 0x000000208400780c */ /* 0x000fda0000701070 */
[----:B------:R-:W-:Y:S01]  /*1bb0*/  VOTEU.ANY UP0, P0 ;  /* 0x0000000000ff7886 */ /* 0x000fe20000000100 */
[----:B------:R-:W-:Y:S01]  /*1bc0*/  VOTEU.ANY UP1, P0 ;  /* 0x0000000000ff7886 */ /* 0x000fe20000020100 */
[----:B------:R-:W-:-:S03]  /*1bd0*/  ISETP.GE.U32.AND P0, PT, R10, 0x21, PT ;  /* 0x000000210a00780c */ /* 0x000fc60003f06070 */
[----:B------:R-:W-:Y:S02]  /*1be0*/  @UP0 UMOV UR4, UR4 ;  /* 0x0000000400040c82 */ /* 0x000fe40008000000 */
[----:B------:R1:W-:Y:S01]  /*1bf0*/  @UP1 UTCBAR [UR4], URZ ;  /* 0x000000ff040013e9 */ /* 0x0003e200080000ff */
[----:B------:R-:W-:Y:S06]  /*1c00*/  BAR.SYNC.DEFER_BLOCKING 0x0 ;  /* 0x0000000000007b1d */ /* 0x000fec0000010000 */
[----:B------:R-:W2:Y:S02]  /*1c10*/  SYNCS.PHASECHK.TRANS64.TRYWAIT P1, [UR8+0x6020], RZ ;  /* 0x006020ffff0075a7 */ /* 0x000ea40008021108 */
[----:B-12---:R-:W-:Y:S05]  /*1c20*/  @!P1 BRA `(.L_x_60) ;  /* 0x0000000c00989947 */ /* 0x006fea0003800000 */
.L_x_75:
[----:B------:R-:W-:Y:S01]  /*1c30*/  UMOV UR4, URZ ;  /* 0x000000ff00047c82 */ /* 0x000fe20008000000 */
[----:B------:R-:W-:Y:S05]  /*1c40*/  @!P0 BRA `(.L_x_57) ;  /* 0x0000000000f88947 */ /* 0x000fea0003800000 */
[----:B------:R-:W1:Y:S01]  /*1c50*/  LDCU UR28, c[0x0][0x3a0] ;  /* 0x00007400ff1c77ac */ /* 0x000e620008000800 */
[----:B------:R-:W-:Y:S01]  /*1c60*/  UMOV UR5, 0x1 ;  /* 0x0000000100057882 */ /* 0x000fe20000000000 */
[----:B------:R-:W-:-:S05]  /*1c70*/  UMOV UR14, 0x20 ;  /* 0x00000020000e7882 */ /* 0x000fca0000000000 */
.L_x_64:
[----:B------:R-:W-:Y:S01]  /*1c80*/  BAR.SYNC.DEFER_BLOCKING 0x0 ;  /* 0x0000000000007b1d */ /* 0x000fe20000010000 */
[----:B------:R-:W-:Y:S01]  /*1c90*/  ULEA UR9, UR5, UR8, 0x3 ;  /* 0x0000000805097291 */ /* 0x000fe2000f8e18ff */
[----:B------:R-:W-:Y:S01]  /*1ca0*/  @!P3 IMAD.MOV.U32 R2, RZ, RZ, 0x2000 ;  /* 0x00002000ff02b424 */ /* 0x000fe200078e00ff */
[----:B------:R-:W-:Y:S01]  /*1cb0*/  ELECT P1, URZ, PT ;  /* 0x0000000000ff782f */ /* 0x000fe20003820000 */
[----:B------:R-:W-:-:S03]  /*1cc0*/  ULEA UR12, UR5, UR8, 0xc ;  /* 0x00000008050c7291 */ /* 0x000fc6000f8e60ff */
[----:B------:R-:W-:Y:S02]  /*1cd0*/  ISETP.LT.U32.AND P1, PT, R132, 0x20, P1 ;  /* 0x000000208400780c */ /* 0x000fe40000f21070 */
[----:B------:R-:W-:Y:S01]  /*1ce0*/  ELECT P0, URZ, PT ;  /* 0x0000000000ff782f */ /* 0x000fe20003800000 */
[----:B------:R-:W-:-:S03]  /*1cf0*/  UIADD3 UR16, UPT, UPT, UR12, 0x3000, URZ ;  /* 0x000030000c107890 */ /* 0x000fc6000fffe0ff */
[----:B------:R-:W-:Y:S01]  /*1d00*/  ISETP.LT.U32.AND P0, PT, R132, 0x20, P0 ;  /* 0x000000208400780c */ /* 0x000fe20000701070 */
[----:B------:R-:W-:Y:S01]  /*1d10*/  UMOV UR19, UR14 ;  /* 0x0000000e00137c82 */ /* 0x000fe20008000000 */
[----:B------:R-:W-:-:S05]  /*1d20*/  USHF.L.U32 UR6, UR4, 0x1f, URZ ;  /* 0x0000001f04067899 */ /* 0x000fca00080006ff */
[----:B------:R-:W-:Y:S01]  /*1d30*/  VOTEU.ANY UP0, P1 ;  /* 0x0000000000ff7886 */ /* 0x000fe20000800100 */
[----:B------:R2:W-:Y:S01]  /*1d40*/  @!P3 SYNCS.ARRIVE.TRANS64 RZ, [UR9+0x6000], R2 ;  /* 0x00600002ffffb9a7 */ /* 0x0005e20008000009 */
[----:B------:R4:W-:Y:S06]  /*1d50*/  MEMBAR.ALL.CTA ;  /* 0x0000000000007992 */ /* 0x0009ec0000008000 */
[----:B----4-:R-:W4:Y:S01]  /*1d60*/  FENCE.VIEW.ASYNC.S ;  /* 0x00000000000073c6 */ /* 0x010f220000000000 */
[----:B------:R-:W-:Y:S01]  /*1d70*/  @UP0 UIADD3 UR13, UPT, UPT, UR9, 0x6000, URZ ;  /* 0x00006000090d0890 */ /* 0x000fe2000fffe0ff */
[----:B----4-:R-:W-:Y:S01]  /*1d80*/  VOTEU.ANY UP0, P1 ;  /* 0x0000000000ff7886 */ /* 0x010fe20000800100 */
[----:B------:R-:W-:Y:S01]  /*1d90*/  VOTEU.ANY UP1, P0 ;  /* 0x0000000000ff7886 */ /* 0x000fe20000020100 */
[----:B--2---:R-:W-:-:S04]  /*1da0*/  IMAD.U32 R2, RZ, RZ, UR6 ;  /* 0x00000006ff027e24 */ /* 0x004fc8000f8e00ff */
[----:B------:R-:W-:Y:S01]  /*1db0*/  @UP1 UIADD3 UR17, UPT, UPT, UR9, 0x6000, URZ ;  /* 0x0000600009111890 */ /* 0x000fe2000fffe0ff */
[----:B------:R-:W-:Y:S01]  /*1dc0*/  VOTEU.ANY UP1, P0 ;  /* 0x0000000000ff7886 */ /* 0x000fe20000020100 */
[----:B------:R-:W-:Y:S06]  /*1dd0*/  BAR.SYNC.DEFER_BLOCKING 0x0 ;  /* 0x0000000000007b1d */ /* 0x000fec0000010000 */
[----:B------:R2:W-:Y:S01]  /*1de0*/  @UP0 UTMALDG.2D [UR12], [UR24] ;  /* 0x0000000c180005b4 */ /* 0x0005e20008008000 */
[----:B------:R-:W-:Y:S01]  /*1df0*/  UISETP.NE.U32.AND UP0, UPT, UR22, URZ, UPT ;  /* 0x000000ff1600728c */ /* 0x000fe2000bf05070 */
[----:B------:R-:W-:Y:S06]  /*1e00*/  BAR.SYNC.DEFER_BLOCKING 0x0 ;  /* 0x0000000000007b1d */ /* 0x000fec0000010000 */
[----:B------:R2:W-:Y:S02]  /*1e10*/  @UP1 UTMALDG.2D [UR16], [UR26] ;  /* 0x000000101a0015b4 */ /* 0x0005e40008008000 */
[----:B------:R-:W-:Y:S06]  /*1e20*/  BAR.SYNC.DEFER_BLOCKING 0x0 ;  /* 0x0000000000007b1d */ /* 0x000fec0000010000 */
[----:B------:R-:W4:Y:S02]  /*1e30*/  SYNCS.PHASECHK.TRANS64.TRYWAIT P0, [UR9+0x6000], R2 ;  /* 0x00600002ff0075a7 */ /* 0x000f240008001109 */
[----:B--2-4-:R-:W-:Y:S05]  /*1e40*/  @!P0 BRA `(.L_x_61) ;  /* 0x0000000c001c8947 */ /* 0x014fea0003800000 */
.L_x_76:
        /* <DEDUP_REMOVED lines=9> */
[----:B------:R2:W-:Y:S01]  /*1ee0*/  UTCQMMA gdesc[UR6], gdesc[UR10], tmem[UR23], tmem[UR12], idesc[UR13], UPT ;  /* 0x00ff0c0a060075ea */ /* 0x0005e2000b800317 */
[----:B------:R-:W-:Y:S02]  /*1ef0*/  NOP ;  /* 0x0000000000007918 */ /* 0x000fe40000000000 */
.L_x_62:
[----:B------:R-:W-:Y:S01]  /*1f00*/  ELECT P0, URZ, PT ;  /* 0x0000000000ff782f */ /* 0x000fe20003800000 */
[----:B--2---:R-:W-:-:S03]  /*1f10*/  UIADD3 UR6, UPT, UPT, UR9, 0x6020, URZ ;  /* 0x0000602009067890 */ /* 0x004fc6000fffe0ff */
[----:B------:R-:W-:Y:S01]  /*1f20*/  ISETP.LT.U32.AND P0, PT, R132, 0x20, P0 ;  /* 0x000000208400780c */ /* 0x000fe20000701070 */
[----:B------:R-:W-:-:S12]  /*1f30*/  UMOV UR7, URZ ;  /* 0x000000ff00077c82 */ /* 0x000fd80008000000 */
[----:B------:R-:W-:Y:S01]  /*1f40*/  VOTEU.ANY UP0, P0 ;  /* 0x0000000000ff7886 */ /* 0x000fe20000000100 */
[----:B------:R-:W-:-:S04]  /*1f50*/  VOTEU.ANY UP1, P0 ;  /* 0x0000000000ff7886 */ /* 0x000fc80000020100 */
[----:B------:R-:W-:Y:S02]  /*1f60*/  @UP0 UMOV UR6, UR6 ;  /* 0x0000000600060c82 */ /* 0x000fe40008000000 */
[----:B------:R2:W-:Y:S01]  /*1f70*/  @UP1 UTCBAR [UR6], URZ ;  /* 0x000000ff060013e9 */ /* 0x0005e200080000ff */
[----:B------:R-:W-:Y:S06]  /*1f80*/  BAR.SYNC.DEFER_BLOCKING 0x0 ;  /* 0x0000000000007b1d */ /* 0x000fec0000010000 */
[----:B------:R-:W4:Y:S02]  /*1f90*/  SYNCS.PHASECHK.TRANS64.TRYWAIT P0, [UR9+0x6020], R2 ;  /* 0x00602002ff0075a7 */ /* 0x000f240008001109 */
[----:B--2-4-:R-:W-:Y:S05]  /*1fa0*/  @!P0 BRA `(.L_x_63) ;  /* 0x0000000800d08947 */ /* 0x014fea0003800000 */
.L_x_77:
[----:B------:R-:W-:Y:S02]  /*1fb0*/  UIADD3 UR5, UPT, UPT, UR5, 0x1, URZ ;  /* 0x0000000105057890 */ /* 0x000fe4000fffe0ff */
[----:B------:R-:W-:Y:S02]  /*1fc0*/  UIADD3 UR14, UPT, UPT, UR14, 0x20, URZ ;  /* 0x000000200e0e7890 */ /* 0x000fe4000fffe0ff */
[----:B------:R-:W-:-:S04]  /*1fd0*/  UISETP.NE.U32.AND UP0, UPT, UR5, 0x3, UPT ;  /* 0x000000030500788c */ /* 0x000fc8000bf05070 */
[----:B------:R-:W-:Y:S02]  /*1fe0*/  USEL UR6, URZ, 0x1, UP0 ;  /* 0x00000001ff067887 */ /* 0x000fe40008000000 */
[----:B------:R-:W-:Y:S02]  /*1ff0*/  USEL UR5, UR5, URZ, UP0 ;  /* 0x000000ff05057287 */ /* 0x000fe40008000000 */
[----:B-1----:R-:W-:Y:S02]  /*2000*/  UISETP.GE.AND UP0, UPT, UR14, UR28, UPT ;  /* 0x0000001c0e00728c */ /* 0x002fe4000bf06270 */
[----:B------:R-:W-:-:S07]  /*2010*/  ULOP3.LUT UR4, UR4, UR6, URZ, 0x3c, !UPT ;  /* 0x0000000604047292 */ /* 0x000fce000f8e3cff */
[----:B------:R-:W-:Y:S05]  /*2020*/  BRA.U !UP0, `(.L_x_64) ;  /* 0xfffffffd08147547 */ /* 0x000fea000b83ffff */
.L_x_57:
[----:B--2-4-:R-:W-:Y:S06]  /*2030*/  BAR.SYNC.DEFER_BLOCKING 0x0 ;  /* 0x0000000000007b1d */ /* 0x014fec0000010000 */
[----:B------:R-:W-:Y:S04]  /*2040*/  BSSY.RECONVERGENT B3, `(.L_x_65) ;  /* 0x0000004000037945 */ /* 0x000fe80003800200 */
[----:B------:R-:W-:Y:S05]  /*2050*/  @P3 BRA `(.L_x_66) ;  /* 0x0000000000083947 */ /* 0x000fea0003800000 */
[----:B------:R-:W1:Y:S02]  /*2060*/  SYNCS.CCTL.IV [UR8+0x6000] ;  /* 0x00600000ff0079b1 */ /* 0x000e640008000008 */
[----:B-1----:R-:W1:Y:S02]  /*2070*/  SYNCS.CCTL.IV [UR8+0x6020] ;  /* 0x00602000ff0079b1 */ /* 0x002e640008000008 */
.L_x_66:
[----:B------:R-:W-:Y:S05]  /*2080*/  BSYNC.RECONVERGENT B3 ;  /* 0x0000000000037941 */ /* 0x000fea0003800200 */
.L_x_65:
[----:B-1----:R-:W-:Y:S06]  /*2090*/  BAR.SYNC.DEFER_BLOCKING 0x0 ;  /* 0x0000000000007b1d */ /* 0x002fec0000010000 */
[----:B------:R-:W-:Y:S04]  /*20a0*/  BSSY.RECONVERGENT B3, `(.L_x_67) ;  /* 0x0000004000037945 */ /* 0x000fe80003800200 */
[----:B------:R-:W-:Y:S05]  /*20b0*/  @P3 BRA `(.L_x_68) ;  /* 0x0000000000083947 */ /* 0x000fea0003800000 */
[----:B------:R-:W1:Y:S02]  /*20c0*/  SYNCS.CCTL.IV [UR8+0x6008] ;  /* 0x00600800ff0079b1 */ /* 0x000e640008000008 */
[----:B-1----:R-:W1:Y:S02]  /*20d0*/  SYNCS.CCTL.IV [UR8+0x6028] ;  /* 0x00602800ff0079b1 */ /* 0x002e640008000008 */
.L_x_68:
[----:B------:R-:W-:Y:S05]  /*20e0*/  BSYNC.RECONVERGENT B3 ;  /* 0x0000000000037941 */ /* 0x000fea0003800200 */
.L_x_67:
[----:B-1----:R-:W-:Y:S06]  /*20f0*/  BAR.SYNC.DEFER_BLOCKING 0x0 ;  /* 0x0000000000007b1d */ /* 0x002fec0000010000 */
[----:B------:R-:W-:Y:S04]  /*2100*/  BSSY.RECONVERGENT B3, `(.L_x_69) ;  /* 0x0000004000037945 */ /* 0x000fe80003800200 */
[----:B------:R-:W-:Y:S05]  /*2110*/  @P3 BRA `(.L_x_70) ;  /* 0x0000000000083947 */ /* 0x000fea0003800000 */
[----:B------:R-:W1:Y:S02]  /*2120*/  SYNCS.CCTL.IV [UR8+0x6010] ;  /* 0x00601000ff0079b1 */ /* 0x000e640008000008 */
[----:B-1----:R-:W1:Y:S02]  /*2130*/  SYNCS.CCTL.IV [UR8+0x6030] ;  /* 0x00603000ff0079b1 */ /* 0x002e640008000008 */
.L_x_70:
[----:B------:R-:W-:Y:S05]  /*2140*/  BSYNC.RECONVERGENT B3 ;  /* 0x0000000000037941 */ /* 0x000fea0003800200 */
.L_x_69:
[----:B------:R-:W-:Y:S01]  /*2150*/  USHF.L.U32 UR22, UR22, 0x15, URZ ;  /* 0x0000001516167899 */ /* 0x000fe200080006ff */
[C---:B------:R-:W-:Y:S01]  /*2160*/  IMAD.SHL.U32 R2, R0.reuse, 0x80, RZ ;  /* 0x0000008000027824 */ /* 0x040fe200078e00ff */
[----:B------:R-:W-:Y:S01]  /*2170*/  ELECT P0, URZ, PT ;  /* 0x0000000000ff782f */ /* 0x000fe20003800000 */
[----:B------:R-:W-:Y:S01]  /*2180*/  IMAD.SHL.U32 R3, R0, 0x10, RZ ;  /* 0x0000001000037824 */ /* 0x000fe200078e00ff */
[----:B------:R-:W-:Y:S02]  /*2190*/  ULOP3.LUT UR22, UR22, 0x600000, URZ, 0xc0, !UPT ;  /* 0x0060000016167892 */ /* 0x000fe4000f8ec0ff */
[----:B------:R-:W-:Y:S01]  /*21a0*/  LOP3.LUT R0, R2, 0x3f80, RZ, 0xc0, !PT ;  /* 0x00003f8002007812 */ /* 0x000fe200078ec0ff */
[----:B------:R-:W-:Y:S01]  /*21b0*/  UMOV UR9, UR18 ;  /* 0x0000001200097c82 */ /* 0x000fe20008000000 */
[----:B------:R-:W-:Y:S01]  /*21c0*/  UIADD3 UR22, UPT, UPT, UR23, UR22, URZ ;  /* 0x0000001617167290 */ /* 0x000fe2000fffe0ff */
[----:B------:R-:W-:Y:S01]  /*21d0*/  ISETP.LT.U32.AND P0, PT, R132, 0x20, P0 ;  /* 0x000000208400780c */ /* 0x000fe20000701070 */
[----:B------:R-:W-:Y:S01]  /*21e0*/  UMOV UR10, UR15 ;  /* 0x0000000f000a7c82 */ /* 0x000fe20008000000 */
[----:B------:R-:W-:-:S04]  /*21f0*/  LOP3.LUT R0, R0, 0x70, R3, 0xf8, !PT ;  /* 0x0000007000007812 */ /* 0x000fc800078ef803 */
[C---:B------:R-:W-:Y:S02]  /*2200*/  LOP3.LUT R2, R0.reuse, 0x10, RZ, 0x3c, !PT ;  /* 0x0000001000027812 */ /* 0x040fe400078e3cff */
[----:B---3--:R-:W2:Y:S01]  /*2210*/  LDTM.x128 R4, tmem[UR22] ;  /* 0x00000016000479ee */ /* 0x008ea200083c0000 */
[----:B------:R-:W-:Y:S01]  /*2220*/  LOP3.LUT R3, R0, 0x20, RZ, 0x3c, !PT ;  /* 0x0000002000037812 */ /* 0x000fe200078e3cff */
[----:B------:R-:W-:-:S03]  /*2230*/  NOP ;  /* 0x0000000000007918 */ /* 0x000fc60000000000 */
[----:B--2---:R-:W-:Y:S01]  /*2240*/  VOTEU.ANY UP1, P0 ;  /* 0x0000000000ff7886 */ /* 0x004fe20000020100 */
[----:B------:R-:W-:Y:S01]  /*2250*/  VOTEU.ANY UP0, P0 ;  /* 0x0000000000ff7886 */ /* 0x000fe20000000100 */
[----:B------:R-:W-:Y:S02]  /*2260*/  F2FP.SATFINITE.E4M3.F32.PACK_AB_MERGE_C R6, R7, R6, RZ ;  /* 0x000000060706723e */ /* 0x000fe400048070ff */
[----:B------:R-:W-:Y:S02]  /*2270*/  F2FP.SATFINITE.E4M3.F32.PACK_AB_MERGE_C R10, R11, R10, RZ ;  /* 0x0000000a0b0a723e */ /* 0x000fe400048070ff */
[----:B------:R-:W-:Y:S02]  /*2280*/  F2FP.SATFINITE.E4M3.F32.PACK_AB_MERGE_C R14, R15, R14, RZ ;  /* 0x0000000e0f0e723e */ /* 0x000fe400048070ff */
[----:B------:R-:W-:Y:S02]  /*2290*/  F2FP.SATFINITE.E4M3.F32.PACK_AB_MERGE_C R7, R19, R18, RZ ;  /* 0x000000121307723e */ /* 0x000fe400048070ff */
[----:B------:R-:W-:-:S02]  /*22a0*/  F2FP.SATFINITE.E4M3.F32.PACK_AB_MERGE_C R22, R23, R22, RZ ;  /* 0x000000161716723e */ /* 0x000fc400048070ff */
[----:B------:R-:W-:Y:S02]  /*22b0*/  F2FP.SATFINITE.E4M3.F32.PACK_AB_MERGE_C R26, R27, R26, RZ ;  /* 0x0000001a1b1a723e */ /* 0x000fe400048070ff */
        /* <DEDUP_REMOVED lines=11> */
[----:B------:R-:W-:Y:S02]  /*2370*/  F2FP.SATFINITE.E4M3.F32.PACK_AB_MERGE_C R4, R5, R4, R6 ;  /* 0x000000040504723e */ /* 0x000fe40004807006 */
[----:B------:R-:W-:Y:S02]  /*2380*/  F2FP.SATFINITE.E4M3.F32.PACK_AB_MERGE_C R74, R75, R74, RZ ;  /* 0x0000004a4b4a723e */ /* 0x000fe400048070ff */
[----:B------:R-:W-:Y:S02]  /*2390*/  F2FP.SATFINITE.E4M3.F32.PACK_AB_MERGE_C R78, R79, R78, RZ ;  /* 0x0000004e4f4e723e */ /* 0x000fe400048070ff */
[----:B------:R-:W-:Y:S02]  /*23a0*/  F2FP.SATFINITE.E4M3.F32.PACK_AB_MERGE_C R71, R83, R82, RZ ;  /* 0x000000525347723e */ /* 0x000fe400048070ff */
[----:B------:R-:W-:Y:S02]  /*23b0*/  F2FP.SATFINITE.E4M3.F32.PACK_AB_MERGE_C R86, R87, R86, RZ ;  /* 0x000000565756723e */ /* 0x000fe400048070ff */
[----:B------:R-:W-:-:S02]  /*23c0*/  F2FP.SATFINITE.E4M3.F32.PACK_AB_MERGE_C R5, R9, R8, R10 ;  /* 0x000000080905723e */ /* 0x000fc4000480700a */
[----:B------:R-:W-:Y:S02]  /*23d0*/  F2FP.SATFINITE.E4M3.F32.PACK_AB_MERGE_C R6, R13, R12, R14 ;  /* 0x0000000c0d06723e */ /* 0x000fe4000480700e */
[----:B------:R-:W-:Y:S02]  /*23e0*/  F2FP.SATFINITE.E4M3.F32.PACK_AB_MERGE_C R7, R17, R16, R7 ;  /* 0x000000101107723e */ /* 0x000fe40004807007 */
[----:B------:R-:W-:Y:S02]  /*23f0*/  F2FP.SATFINITE.E4M3.F32.PACK_AB_MERGE_C R20, R21, R20, R22 ;  /* 0x000000141514723e */ /* 0x000fe40004807016 */
[----:B------:R-:W-:Y:S01]  /*2400*/  F2FP.SATFINITE.E4M3.F32.PACK_AB_MERGE_C R90, R91, R90, RZ ;  /* 0x0000005a5b5a723e */ /* 0x000fe200048070ff */
[----:B-1----:R1:W-:Y:S01]  /*2410*/  STS.128 [R0+UR8], R4 ;  /* 0x0000000400007988 */ /* 0x0023e20008000c08 */
[----:B------:R-:W-:Y:S02]  /*2420*/  F2FP.SATFINITE.E4M3.F32.PACK_AB_MERGE_C R94, R95, R94, RZ ;  /* 0x0000005e5f5e723e */ /* 0x000fe400048070ff */
[----:B------:R-:W-:-:S02]  /*2430*/  F2FP.SATFINITE.E4M3.F32.PACK_AB_MERGE_C R98, R99, R98, RZ ;  /* 0x000000626362723e */ /* 0x000fc400048070ff */
[----:B------:R-:W-:Y:S02]  /*2440*/  F2FP.SATFINITE.E4M3.F32.PACK_AB_MERGE_C R102, R103, R102, RZ ;  /* 0x000000666766723e */ /* 0x000fe400048070ff */
[----:B------:R-:W-:Y:S02]  /*2450*/  F2FP.SATFINITE.E4M3.F32.PACK_AB_MERGE_C R21, R25, R24, R26 ;  /* 0x000000181915723e */ /* 0x000fe4000480701a */
[----:B------:R-:W-:Y:S02]  /*2460*/  F2FP.SATFINITE.E4M3.F32.PACK_AB_MERGE_C R22, R29, R28, R30 ;  /* 0x0000001c1d16723e */ /* 0x000fe4000480701e */
[----:B------:R-:W-:Y:S02]  /*2470*/  F2FP.SATFINITE.E4M3.F32.PACK_AB_MERGE_C R23, R33, R32, R23 ;  /* 0x000000202117723e */ /* 0x000fe40004807017 */
[----:B------:R-:W-:Y:S02]  /*2480*/  F2FP.SATFINITE.E4M3.F32.PACK_AB_MERGE_C R36, R37, R36, R38 ;  /* 0x000000242524723e */ /* 0x000fe40004807026 */
[----:B------:R-:W-:Y:S01]  /*2490*/  F2FP.SATFINITE.E4M3.F32.PACK_AB_MERGE_C R106, R107, R106, RZ ;  /* 0x0000006a6b6a723e */ /* 0x000fe200048070ff */
[----:B------:R1:W-:Y:S01]  /*24a0*/  STS.128 [R2+UR8], R20 ;  /* 0x0000001402007988 */ /* 0x0003e20008000c08 */
[----:B------:R-:W-:-:S02]  /*24b0*/  F2FP.SATFINITE.E4M3.F32.PACK_AB_MERGE_C R110, R111, R110, RZ ;  /* 0x0000006e6f6e723e */ /* 0x000fc400048070ff */
[----:B------:R-:W-:Y:S02]  /*24c0*/  F2FP.SATFINITE.E4M3.F32.PACK_AB_MERGE_C R114, R115, R114, RZ ;  /* 0x000000727372723e */ /* 0x000fe400048070ff */
[----:B------:R-:W-:Y:S02]  /*24d0*/  F2FP.SATFINITE.E4M3.F32.PACK_AB_MERGE_C R118, R119, R118, RZ ;  /* 0x000000767776723e */ /* 0x000fe400048070ff */
[----:B------:R-:W-:Y:S02]  /*24e0*/  F2FP.SATFINITE.E4M3.F32.PACK_AB_MERGE_C R37, R41, R40, R42 ;  /* 0x000000282925723e */ /* 0x000fe4000480702a */
[----:B------:R-:W-:Y:S02]  /*24f0*/  F2FP.SATFINITE.E4M3.F32.PACK_AB_MERGE_C R38, R45, R44, R46 ;  /* 0x0000002c2d26723e */ /* 0x000fe4000480702e */
[----:B------:R-:W-:Y:S02]  /*2500*/  F2FP.SATFINITE.E4M3.F32.PACK_AB_MERGE_C R39, R49, R48, R39 ;  /* 0x000000303127723e */ /* 0x000fe40004807027 */
[----:B------:R-:W-:-:S02]  /*2510*/  F2FP.SATFINITE.E4M3.F32.PACK_AB_MERGE_C R52, R53, R52, R54 ;  /* 0x000000343534723e */ /* 0x000fc40004807036 */
[----:B------:R-:W-:Y:S01]  /*2520*/  F2FP.SATFINITE.E4M3.F32.PACK_AB_MERGE_C R122, R123, R122, RZ ;  /* 0x0000007a7b7a723e */ /* 0x000fe200048070ff */
[----:B------:R1:W-:Y:S01]  /*2530*/  STS.128 [R3+UR8], R36 ;  /* 0x0000002403007988 */ /* 0x0003e20008000c08 */
[----:B------:R-:W-:Y:S02]  /*2540*/  F2FP.SATFINITE.E4M3.F32.PACK_AB_MERGE_C R126, R127, R126, RZ ;  /* 0x0000007e7f7e723e */ /* 0x000fe400048070ff */
[----:B------:R-:W-:Y:S02]  /*2550*/  F2FP.SATFINITE.E4M3.F32.PACK_AB_MERGE_C R130, R131, R130, RZ ;  /* 0x000000828382723e */ /* 0x000fe400048070ff */
[----:B------:R-:W-:Y:S02]  /*2560*/  F2FP.SATFINITE.E4M3.F32.PACK_AB_MERGE_C R53, R57, R56, R58 ;  /* 0x000000383935723e */ /* 0x000fe4000480703a */
[----:B------:R-:W-:Y:S02]  /*2570*/  F2FP.SATFINITE.E4M3.F32.PACK_AB_MERGE_C R54, R61, R60, R62 ;  /* 0x0000003c3d36723e */ /* 0x000fe4000480703e */
[----:B------:R-:W-:-:S02]  /*2580*/  F2FP.SATFINITE.E4M3.F32.PACK_AB_MERGE_C R55, R65, R64, R55 ;  /* 0x000000404137723e */ /* 0x000fc40004807037 */
[----:B------:R-:W-:Y:S02]  /*2590*/  F2FP.SATFINITE.E4M3.F32.PACK_AB_MERGE_C R68, R69, R68, R70 ;  /* 0x000000444544723e */ /* 0x000fe40004807046 */
[----:B------:R-:W-:Y:S02]  /*25a0*/  LOP3.LUT R8, R0, 0x30, RZ, 0x3c, !PT ;  /* 0x0000003000087812 */ /* 0x000fe400078e3cff */
[----:B------:R-:W-:Y:S02]  /*25b0*/  F2FP.SATFINITE.E4M3.F32.PACK_AB_MERGE_C R69, R73, R72, R74 ;  /* 0x000000484945723e */ /* 0x000fe4000480704a */
[----:B------:R-:W-:Y:S01]  /*25c0*/  F2FP.SATFINITE.E4M3.F32.PACK_AB_MERGE_C R70, R77, R76, R78 ;  /* 0x0000004c4d46723e */ /* 0x000fe2000480704e */
[----:B------:R1:W-:Y:S01]  /*25d0*/  STS.128 [R8+UR8], R52 ;  /* 0x0000003408007988 */ /* 0x0003e20008000c08 */
[----:B------:R-:W-:Y:S02]  /*25e0*/  F2FP.SATFINITE.E4M3.F32.PACK_AB_MERGE_C R71, R81, R80, R71 ;  /* 0x000000505147723e */ /* 0x000fe40004807047 */
[----:B------:R-:W-:-:S02]  /*25f0*/  F2FP.SATFINITE.E4M3.F32.PACK_AB_MERGE_C R84, R85, R84, R86 ;  /* 0x000000545554723e */ /* 0x000fc40004807056 */
[C---:B------:R-:W-:Y:S02]  /*2600*/  LOP3.LUT R9, R0.reuse, 0x40, RZ, 0x3c, !PT ;  /* 0x0000004000097812 */ /* 0x040fe400078e3cff */
[----:B------:R-:W-:Y:S02]  /*2610*/  F2FP.SATFINITE.E4M3.F32.PACK_AB_MERGE_C R85, R89, R88, R90 ;  /* 0x000000585955723e */ /* 0x000fe4000480705a */
[----:B------:R-:W-:Y:S01]  /*2620*/  F2FP.SATFINITE.E4M3.F32.PACK_AB_MERGE_C R86, R93, R92, R94 ;  /* 0x0000005c5d56723e */ /* 0x000fe2000480705e */
[----:B------:R1:W-:Y:S01]  /*2630*/  STS.128 [R9+UR8], R68 ;  /* 0x0000004409007988 */ /* 0x0003e20008000c08 */
[----:B------:R-:W-:Y:S02]  /*2640*/  F2FP.SATFINITE.E4M3.F32.PACK_AB_MERGE_C R87, R97, R96, R98 ;  /* 0x000000606157723e */ /* 0x000fe40004807062 */
[----:B------:R-:W-:Y:S02]  /*2650*/  F2FP.SATFINITE.E4M3.F32.PACK_AB_MERGE_C R100, R101, R100, R102 ;  /* 0x000000646564723e */ /* 0x000fe40004807066 */
[----:B------:R-:W-:-:S02]  /*2660*/  LOP3.LUT R10, R0, 0x50, RZ, 0x3c, !PT ;  /* 0x00000050000a7812 */ /* 0x000fc400078e3cff */
[----:B------:R-:W-:Y:S02]  /*2670*/  F2FP.SATFINITE.E4M3.F32.PACK_AB_MERGE_C R101, R105, R104, R106 ;  /* 0x000000686965723e */ /* 0x000fe4000480706a */
[----:B------:R-:W-:Y:S01]  /*2680*/  F2FP.SATFINITE.E4M3.F32.PACK_AB_MERGE_C R102, R109, R108, R110 ;  /* 0x0000006c6d66723e */ /* 0x000fe2000480706e */
[----:B------:R1:W-:Y:S01]  /*2690*/  STS.128 [R10+UR8], R84 ;  /* 0x000000540a007988 */ /* 0x0003e20008000c08 */
[----:B------:R-:W-:Y:S02]  /*26a0*/  F2FP.SATFINITE.E4M3.F32.PACK_AB_MERGE_C R103, R113, R112, R114 ;  /* 0x000000707167723e */ /* 0x000fe40004807072 */
[----:B------:R-:W-:Y:S02]  /*26b0*/  F2FP.SATFINITE.E4M3.F32.PACK_AB_MERGE_C R116, R117, R116, R118 ;  /* 0x000000747574723e */ /* 0x000fe40004807076 */
[----:B------:R-:W-:Y:S02]  /*26c0*/  LOP3.LUT R11, R0, 0x60, RZ, 0x3c, !PT ;  /* 0x00000060000b7812 */ /* 0x000fe400078e3cff */
[----:B------:R-:W-:-:S02]  /*26d0*/  F2FP.SATFINITE.E4M3.F32.PACK_AB_MERGE_C R117, R121, R120, R122 ;  /* 0x000000787975723e */ /* 0x000fc4000480707a */
[----:B------:R-:W-:Y:S01]  /*26e0*/  F2FP.SATFINITE.E4M3.F32.PACK_AB_MERGE_C R118, R125, R124, R126 ;  /* 0x0000007c7d76723e */ /* 0x000fe2000480707e */
[----:B------:R1:W-:Y:S01]  /*26f0*/  STS.128 [R11+UR8], R100 ;  /* 0x000000640b007988 */ /* 0x0003e20008000c08 */
[----:B------:R-:W-:Y:S02]  /*2700*/  F2FP.SATFINITE.E4M3.F32.PACK_AB_MERGE_C R119, R129, R128, R130 ;  /* 0x000000808177723e */ /* 0x000fe40004807082 */
[----:B------:R-:W-:-:S05]  /*2710*/  LOP3.LUT R12, R0, 0x70, RZ, 0x3c, !PT ;  /* 0x00000070000c7812 */ /* 0x000fca00078e3cff */
[----:B------:R1:W-:Y:S01]  /*2720*/  STS.128 [R12+UR8], R116 ;  /* 0x000000740c007988 */ /* 0x0003e20008000c08 */
[----:B------:R2:W-:Y:S06]  /*2730*/  MEMBAR.ALL.CTA ;  /* 0x0000000000007992 */ /* 0x0005ec0000008000 */
[----:B--2---:R-:W2:Y:S02]  /*2740*/  FENCE.VIEW.ASYNC.S ;  /* 0x00000000000073c6 */ /* 0x004ea40000000000 */
[----:B--2---:R-:W-:Y:S06]  /*2750*/  BAR.SYNC.DEFER_BLOCKING 0x0 ;  /* 0x0000000000007b1d */ /* 0x004fec0000010000 */
[----:B------:R1:W-:Y:S01]  /*2760*/  @UP1 UTMASTG.2D [UR8], [UR20] ;  /* 0x00000008140013b5 */ /* 0x0003e20008008000 */
[----:B------:R0:W-:Y:S01]  /*2770*/  UTMACMDFLUSH ;  /* 0x00000000000079b7 */ /* 0x0001e20000000000 */
[----:B------:R-:W-:-:S04]  /*2780*/  DEPBAR.LE SB0, 0x0 ;  /* 0x000080000000791a */ /* 0x000fc80000000000 */
[----:B------:R-:W-:Y:S08]  /*2790*/  BAR.SYNC.DEFER_BLOCKING 0x0 ;  /* 0x0000000000007b1d */ /* 0x000ff00000010000 */
[----:B------:R-:W-:Y:S06]  /*27a0*/  BAR.SYNC.DEFER_BLOCKING 0x0 ;  /* 0x0000000000007b1d */ /* 0x000fec0000010000 */
[----:B-1----:R-:W-:Y:S05]  /*27b0*/  @P2 BRA `(.L_x_71) ;  /* 0x0000000000a02947 */ /* 0x002fea0003800000 */
[----:B------:R-:W1:Y:S01]  /*27c0*/  S2UR UR5, SR_CgaCtaId ;  /* 0x00000000000579c3 */ /* 0x000e620000008800 */
[----:B------:R-:W-:Y:S01]  /*27d0*/  NOP ;  /* 0x0000000000007918 */ /* 0x000fe20000000000 */
[----:B------:R-:W-:Y:S01]  /*27e0*/  UMOV UR4, 0x50 ;  /* 0x0000005000047882 */ /* 0x000fe20000000000 */
[----:B------:R-:W-:Y:S02]  /*27f0*/  IMAD.U32 R0, RZ, RZ, UR23 ;  /* 0x00000017ff007e24 */ /* 0x000fe4000f8e00ff */
[----:B------:R-:W-:Y:S02]  /*2800*/  IMAD.MOV.U32 R3, RZ, RZ, 0xf ;  /* 0x0000000fff037424 */ /* 0x000fe400078e00ff */
[----:B------:R-:W-:Y:S01]  /*2810*/  IMAD.MOV.U32 R7, RZ, RZ, 0x1 ;  /* 0x00000001ff077424 */ /* 0x000fe200078e00ff */
[----:B------:R-:W-:-:S04]  /*2820*/  LOP3.LUT R0, R0, 0xffff, RZ, 0xc0, !PT ;  /* 0x0000ffff00007812 */ /* 0x000fc800078ec0ff */
[----:B------:R-:W-:-:S05]  /*2830*/  SHF.R.U32.HI R0, RZ, 0x5, R0 ;  /* 0x00000005ff007819 */ /* 0x000fca0000011600 */
[----:B------:R-:W-:Y:S01]  /*2840*/  VIADD R2, R0, 0x10 ;  /* 0x0000001000027836 */ /* 0x000fe20000000000 */
[----:B------:R-:W-:Y:S01]  /*2850*/  SHF.L.U32 R0, R3, R0, RZ ;  /* 0x0000000003007219 */ /* 0x000fe200000006ff */
[----:B-1----:R-:W-:-:S03]  /*2860*/  ULEA UR6, UR5, UR4, 0x18 ;  /* 0x0000000405067291 */ /* 0x002fc6000f8ec0ff */
[----:B------:R-:W-:-:S04]  /*2870*/  SHF.L.U32 R3, R7, R2, RZ ;  /* 0x0000000207037219 */ /* 0x000fc800000006ff */
[----:B------:R-:W-:Y:S02]  /*2880*/  LOP3.LUT R0, R3, R0, RZ, 0xfc, !PT ;  /* 0x0000000003007212 */ /* 0x000fe400078efcff */
[----:B------:R-:W1:Y:S02]  /*2890*/  LDS R5, [UR6] ;  /* 0x00000006ff057984 */ /* 0x000e640008000800 */
[C---:B------:R-:W-:Y:S02]  /*28a0*/  LOP3.LUT R2, R0.reuse, 0xffff, RZ, 0xc0, !PT ;  /* 0x0000ffff00027812 */ /* 0x040fe400078ec0ff */
[----:B-1----:R-:W-:-:S04]  /*28b0*/  LOP3.LUT R3, R0, 0xffff, R5, 0x80, !PT ;  /* 0x0000ffff00037812 */ /* 0x002fc800078e8005 */
[----:B------:R-:W-:-:S13]  /*28c0*/  ISETP.NE.AND P0, PT, R3, R2, PT ;  /* 0x000000020300720c */ /* 0x000fda0003f05270 */
[----:B------:R-:W-:Y:S05]  /*28d0*/  @P0 BRA `(.L_x_72) ;  /* 0x0000000000500947 */ /* 0x000fea0003800000 */
[----:B------:R-:W-:Y:S02]  /*28e0*/  SHF.R.U32.HI R5, RZ, 0x10, R5 ;  /* 0x00000010ff057819 */ /* 0x000fe40000011605 */
[----:B------:R-:W-:-:S04]  /*28f0*/  SHF.R.U32.HI R2, RZ, 0x10, R0 ;  /* 0x00000010ff027819 */ /* 0x000fc80000011600 */
[----:B------:R-:W-:-:S04]  /*2900*/  LOP3.LUT R5, R5, R2, RZ, 0xc0, !PT ;  /* 0x0000000205057212 */ /* 0x000fc800078ec0ff */
[----:B------:R-:W-:-:S13]  /*2910*/  ISETP.NE.AND P0, PT, R5, R2, PT ;  /* 0x000000020500720c */ /* 0x000fda0003f05270 */
[----:B------:R-:W-:Y:S05]  /*2920*/  @P0 BRA `(.L_x_73) ;  /* 0x0000000000300947 */ /* 0x000fea0003800000 */
[----:B------:R-:W-:Y:S01]  /*2930*/  R2UR UR4, R0 ;  /* 0x00000000000472ca */ /* 0x000fe200000e0000 */
[----:B------:R-:W-:Y:S01]  /*2940*/  VOTEU.ANY UR5, UPT, PT ;  /* 0x0000000000057886 */ /* 0x000fe200038e0100 */
[----:B------:R-:W1:Y:S01]  /*2950*/  S2R R0, SR_LANEID ;  /* 0x0000000000007919 */ /* 0x000e620000000000 */
[----:B------:R-:W-:-:S10]  /*2960*/  UFLO.U32 UR5, UR5 ;  /* 0x00000005000572bd */ /* 0x000fd400080e0000 */
[----:B------:R-:W-:-:S06]  /*2970*/  ULOP3.LUT UR4, URZ, UR4, URZ, 0x33, !UPT ;  /* 0x00000004ff047292 */ /* 0x000fcc000f8e33ff */
[----:B------:R-:W-:-:S04]  /*2980*/  IMAD.U32 R2, RZ, RZ, UR4 ;  /* 0x00000004ff027e24 */ /* 0x000fc8000f8e00ff */
[----:B------:R-:W2:Y:S02]  /*2990*/  REDUX UR7, R2 ;  /* 0x00000000020773c4 */ /* 0x000ea40000000000 */
[----:B------:R3:W-:Y:S01]  /*29a0*/  UTCATOMSWS.AND URZ, UR4 ;  /* 0x0000000400ff79e3 */ /* 0x0007e20008000000 */
[----:B-1----:R-:W-:Y:S01]  /*29b0*/  ISETP.EQ.U32.AND P0, PT, R0, UR5, PT ;  /* 0x0000000500007c0c */ /* 0x002fe2000bf02070 */
[----:B--2---:R-:W-:-:S12]  /*29c0*/  IMAD.U32 R0, RZ, RZ, UR7 ;  /* 0x00000007ff007e24 */ /* 0x004fd8000f8e00ff */
[----:B------:R3:W-:Y:S01]  /*29d0*/  @P0 ATOMS.AND RZ, [UR6], R0 ;  /* 0x00000000ffff098c */ /* 0x0007e2000a800006 */
[----:B------:R-:W-:Y:S05]  /*29e0*/  BRA `(.L_x_71) ;  /* 0x0000000000147947 */ /* 0x000fea0003800000 */
.L_x_73:
[----:B------:R-:W-:-:S07]  /*29f0*/  MOV R2, 0x2a10 ;  /* 0x00002a1000027802 */ /* 0x000fce0000000f00 */
[----:B------:R-:W-:Y:S05]  /*2a00*/  CALL.REL.NOINC `($__internal_0_$__cuda_sm10x_tcgen05_guardrail_trap_col_being_dealloced_not_returned_by_alloc) ;  /* 0x0000000000447944 */ /* 0x000fea0003c00000 */
[----:B------:R-:W-:Y:S05]  /*2a10*/  BRA `(.L_x_71) ;  /* 0x0000000000087947 */ /* 0x000fea0003800000 */
.L_x_72:
[----:B------:R-:W-:-:S07]  /*2a20*/  MOV R2, 0x2a40 ;  /* 0x00002a4000027802 */ /* 0x000fce0000000f00 */
[----:B------:R-:W-:Y:S05]  /*2a30*/  CALL.REL.NOINC `($__internal_2_$__cuda_sm10x_tcgen05_guardrail_trap_unallocated_columns_being_dealloced) ;  /* 0x0000000000507944 */ /* 0x000fea0003c00000 */
.L_x_71:
[----:B------:R-:W-:Y:S01]  /*2a40*/  NOP ;  /* 0x0000000000007918 */ /* 0x000fe20000000000 */
[----:B---3--:R-:W-:Y:S05]  /*2a50*/  EXIT ;  /* 0x000000000000794d */ /* 0x008fea0003800000 */
.L_x_58:
[----:B------:R-:W1:Y:S02]  /*2a60*/  SYNCS.PHASECHK.TRANS64.TRYWAIT P0, [UR8+0x6000], RZ ;  /* 0x006000ffff0075a7 */ /* 0x000e640008001108 */
[----:B-1----:R-:W-:Y:S05]  /*2a70*/  @!P0 BRA `(.L_x_58) ;  /* 0xfffffffc00f88947 */ /* 0x002fea000383ffff */
[----:B------:R-:W-:Y:S05]  /*2a80*/  BRA `(.L_x_74) ;  /* 0xfffffff0000c7947 */ /* 0x000fea000383ffff */
.L_x_60:
[----:B------:R-:W1:Y:S02]  /*2a90*/  SYNCS.PHASECHK.TRANS64.TRYWAIT P1, [UR8+0x6020], RZ ;  /* 0x006020ffff0075a7 */ /* 0x000e640008021108 */
[----:B-1----:R-:W-:Y:S05]  /*2aa0*/  @!P1 BRA `(.L_x_60) ;  /* 0xfffffffc00f89947 */ /* 0x002fea000383ffff */
[----:B------:R-:W-:Y:S05]  /*2ab0*/  BRA `(.L_x_75) ;  /* 0xfffffff0005c7947 */ /* 0x000fea000383ffff */
.L_x_61:
[----:B------:R-:W2:Y:S02]  /*2ac0*/  SYNCS.PHASECHK.TRANS64.TRYWAIT P0, [UR9+0x6000], R2 ;  /* 0x00600002ff0075a7 */ /* 0x000ea40008001109 */
[----:B--2---:R-:W-:Y:S05]  /*2ad0*/  @!P0 BRA `(.L_x_61) ;  /* 0xfffffffc00f88947 */ /* 0x004fea000383ffff */
[----:B------:R-:W-:Y:S05]  /*2ae0*/  BRA `(.L_x_76) ;  /* 0xfffffff000d87947 */ /* 0x000fea000383ffff */
.L_x_63:
[----:B------:R-:W2:Y:S02]  /*2af0*/  SYNCS.PHASECHK.TRANS64.TRYWAIT P0, [UR9+0x6020], R2 ;  /* 0x00602002ff0075a7 */ /* 0x000ea40008001109 */
[----:B--2---:R-:W-:Y:S05]  /*2b00*/  @!P0 BRA `(.L_x_63) ;  /* 0xfffffffc00f88947 */ /* 0x004fea000383ffff */
[----:B------:R-:W-:Y:S05]  /*2b10*/  BRA `(.L_x_77) ;  /* 0xfffffff400247947 */ /* 0x000fea000383ffff */
        .weak           $__internal_0_$__cuda_sm10x_tcgen05_guardrail_trap_col_being_dealloced_not_returned_by_alloc
        .type           $__internal_0_$__cuda_sm10x_tcgen05_guardrail_trap_col_being_dealloced_not_returned_by_alloc,@function
        .size           $__internal_0_$__cuda_sm10x_tcgen05_guardrail_trap_col_being_dealloced_not_returned_by_alloc,($__internal_1_$__cuda_sm10x_tcgen05_guardrail_trap_phase_invalid_during_alloc - $__internal_0_$__cuda_sm10x_tcgen05_guardrail_trap_col_being_dealloced_not_returned_by_alloc)
$__internal_0_$__cuda_sm10x_tcgen05_guardrail_trap_col_being_dealloced_not_returned_by_alloc:
[----:B------:R-:W-:Y:S05]  /*2b20*/  BPT.TRAP 0x1 ;  /* 0x000000040000795c */ /* 0x000fea0000300000 */
[----:B------:R-:W-:-:S04]  /*2b30*/  IMAD.MOV.U32 R3, RZ, RZ, 0x0 ;  /* 0x00000000ff037424 */ /* 0x000fc800078e00ff */
[----:B------:R-:W-:Y:S05]  /*2b40*/  RET.REL.NODEC R2 `(gluon_tcgen05) ;  /* 0xffffffd4022c7950 */ /* 0x000fea0003c3ffff */
        .weak           $__internal_1_$__cuda_sm10x_tcgen05_guardrail_trap_phase_invalid_during_alloc
        .type           $__internal_1_$__cuda_sm10x_tcgen05_guardrail_trap_phase_invalid_during_alloc,@function
        .size           $__internal_1_$__cuda_sm10x_tcgen05_guardrail_trap_phase_invalid_during_alloc,($__internal_2_$__cuda_sm10x_tcgen05_guardrail_trap_unallocated_columns_being_dealloced - $__internal_1_$__cuda_sm10x_tcgen05_guardrail_trap_phase_invalid_during_alloc)
$__internal_1_$__cuda_sm10x_tcgen05_guardrail_trap_phase_invalid_during_alloc:
[----:B------:R-:W-:Y:S05]  /*2b50*/  BPT.TRAP 0x1 ;  /* 0x000000040000795c */ /* 0x000fea0000300000 */
[----:B------:R-:W-:-:S04]  /*2b60*/  IMAD.MOV.U32 R3, RZ, RZ, 0x0 ;  /* 0x00000000ff037424 */ /* 0x000fc800078e00ff */
[----:B------:R-:W-:Y:S05]  /*2b70*/  RET.REL.NODEC R2 `(gluon_tcgen05) ;  /* 0xffffffd402207950 */ /* 0x000fea0003c3ffff */
        .weak           $__internal_2_$__cuda_sm10x_tcgen05_guardrail_trap_unallocated_columns_being_dealloced
        .type           $__internal_2_$__cuda_sm10x_tcgen05_guardrail_trap_unallocated_columns_being_dealloced,@function
        .size           $__internal_2_$__cuda_sm10x_tcgen05_guardrail_trap_unallocated_columns_being_dealloced,(.L_x_81 - $__internal_2_$__cuda_sm10x_tcgen05_guardrail_trap_unallocated_columns_being_dealloced)
$__internal_2_$__cuda_sm10x_tcgen05_guardrail_trap_unallocated_columns_being_dealloced:
[----:B------:R-:W-:Y:S05]  /*2b80*/  BPT.TRAP 0x1 ;  /* 0x000000040000795c */ /* 0x000fea0000300000 */
[----:B------:R-:W-:-:S04]  /*2b90*/  IMAD.MOV.U32 R3, RZ, RZ, 0x0 ;  /* 0x00000000ff037424 */ /* 0x000fc800078e00ff */
[----:B------:R-:W-:Y:S05]  /*2ba0*/  RET.REL.NODEC R2 `(gluon_tcgen05) ;  /* 0xffffffd402147950 */ /* 0x000fea0003c3ffff */
.L_x_78:
[----:B------:R-:W-:-:S00]  /*2bb0*/  BRA `(.L_x_78) ;  /* 0xfffffffc00fc7947 */ /* 0x000fc0000383ffff */
[----:B------:R-:W-:-:S00]  /*2bc0*/  NOP ;  /* 0x0000000000007918 */ /* 0x000fc00000000000 */
        /* <DEDUP_REMOVED lines=11> */
.L_x_81:


//--------------------- .nv.shared.gluon_tcgen05  --------------------------
	.section	.nv.shared.gluon_tcgen05,"aw",@nobits
	.sectionflags	@""
	.align	16
	.zero		1024


//--------------------- .nv.shared.reserved.0     --------------------------
	.section	.nv.shared.reserved.0,"aw",@nobits
	.align	8
	.weak		__nv_reservedSMEM_offset_0_alias
	.size		__nv_reservedSMEM_offset_0_alias, 0, 64
	.other		__nv_reservedSMEM_offset_0_alias,@"STO_CUDA_RESERVED_SHARED STV_DEFAULT"
__nv_reservedSMEM_offset_0_alias:
	.zero		0
.nv.shared.reserved.0:
	.zero		64
	.weak		__nv_reservedSMEM_allocation_phase
	.type		__nv_reservedSMEM_allocation_phase,@object
	.size		__nv_reservedSMEM_allocation_phase,(.L_0 - __nv_reservedSMEM_allocation_phase)
__nv_reservedSMEM_allocation_phase:
	.zero		1
.L_0:
	.zero		7
	.weak		__nv_reservedSMEM_devtool_atexit_pc
	.type		__nv_reservedSMEM_devtool_atexit_pc,@object
	.size		__nv_reservedSMEM_devtool_atexit_pc,(__nv_reservedSMEM_allocation_mask - __nv_reservedSMEM_devtool_atexit_pc)
__nv_reservedSMEM_devtool_atexit_pc:
	.zero		8
	.weak		__nv_reservedSMEM_allocation_mask
	.type		__nv_reservedSMEM_allocation_mask,@object
	.size		__nv_reservedSMEM_allocation_mask,(.L_2 - __nv_reservedSMEM_allocation_mask)
__nv_reservedSMEM_allocation_mask:
	.zero		4
.L_2:


//--------------------- .nv.constant0.gluon_tcgen05 --------------------------
	.section	.nv.constant0.gluon_tcgen05,"a",@progbits
	.sectionflags	@""
	.align	4
.nv.constant0.gluon_tcgen05:
	.zero		976


//--------------------- SYMBOLS --------------------------

	.type		.nv.reservedSmem.offset0,@object
	.size		.nv.reservedSmem.offset0,0x4
	.type		.nv.reservedSmem.cap,@object
	.size		.nv.reservedSmem.cap,0x4
